	.target	sm_90a

	.elftype	@"ET_EXEC"


//--------------------- .note.nv.tkinfo           --------------------------
	.section	.note.nv.tkinfo,"",@"SHT_NOTE"
	.sectionflags	@"SHF_NOTE_NV_TKINFO"
	.tkinfo
        /*0018*/ 	.word	0x00000002
        /*0030*/ 	.string	""
        /*0030*/ 	.string	"ptxas"
        /*0030*/ 	.string	"Cuda compilation tools, release 13.0, V13.0.88"
        /*0030*/ 	.string	"Build cuda_13.0.r13.0/compiler.36424714_0"
        /*0030*/ 	.string	"-arch sm_90a -m 64 "



//--------------------- .note.nv.cuinfo           --------------------------
	.section	.note.nv.cuinfo,"",@"SHT_NOTE"
	.sectionflags	@"SHF_NOTE_NV_CUINFO"
        /*0018*/ 	.short	0x0002
        /*001a*/ 	.short	0x005a
        /*001c*/ 	.short	0x0082
	.zero		2


//--------------------- .nv.info                  --------------------------
	.section	.nv.info,"",@"SHT_CUDA_INFO"
	.align	4


	//----- nvinfo : EIATTR_REGCOUNT
	.align		4
        /*0000*/ 	.byte	0x04, 0x2f
        /*0002*/ 	.short	(.L_15 - .L_14)
	.align		4
.L_14:
        /*0004*/ 	.word	index@(_ZN7cutlass13device_kernelINS_4gemm6kernel13GemmUniversalIN4cute5tupleIJiiiiEEENS1_10collective13CollectiveMmaINS1_34MainloopSm90TmaGmmaWarpSpecializedILi2ENS5_IJNS4_1CILi4EEENSA_ILi2EEENSA_ILi1EEEEEENS1_35KernelTmaWarpSpecializedCooperativeEEENS5_IJNSA_ILi256EEENSA_ILi128EEESI_EEENS_6half_tENS5_IJlSD_lEEESK_SL_NS4_8TiledMMAINS4_8MMA_AtomIJNS4_4SM904GMMA26MMA_64x128x16_F32F16F16_SSILNSP_5MajorE0ELSR_0ELNSP_7ScaleInE1ELSS_1EEEEEENS4_6LayoutINS5_IJSC_SD_SD_EEENS5_IJSD_NSA_ILi0EEESX_EEEEENS5_IJNS4_10UnderscoreES10_S10_EEEEENS4_23SM90_TMA_LOAD_MULTICASTENS4_14ComposedLayoutINS4_7SwizzleILi3ELi4ELi3EEENS4_18smem_ptr_flag_bitsILi16EEENSV_INS5_IJNSA_ILi8EEENSA_ILi64EEEEEENS5_IJS1A_SD_EEEEEEEvNS4_8identityES13_S1E_vS1F_EENS_8epilogue10collective6detail29Sm90TmaWarpSpecializedAdapterINS1I_15DefaultEpilogueISK_SL_SL_NS1H_6thread17LinearCombinationISK_Li1EffLNS1M_9ScaleType4KindE0ELNS_15FloatRoundStyleE2ESK_EENS1_15EpilogueDefaultEEEEEvvEEEEvNT_6ParamsE)
        /*0008*/ 	.word	0x000000a8


	//----- nvinfo : EIATTR_FRAME_SIZE
	.align		4
.L_15:
        /*000c*/ 	.byte	0x04, 0x11
        /*000e*/ 	.short	(.L_17 - .L_16)
	.align		4
.L_16:
        /*0010*/ 	.word	index@(_ZN7cutlass13device_kernelINS_4gemm6kernel13GemmUniversalIN4cute5tupleIJiiiiEEENS1_10collective13CollectiveMmaINS1_34MainloopSm90TmaGmmaWarpSpecializedILi2ENS5_IJNS4_1CILi4EEENSA_ILi2EEENSA_ILi1EEEEEENS1_35KernelTmaWarpSpecializedCooperativeEEENS5_IJNSA_ILi256EEENSA_ILi128EEESI_EEENS_6half_tENS5_IJlSD_lEEESK_SL_NS4_8TiledMMAINS4_8MMA_AtomIJNS4_4SM904GMMA26MMA_64x128x16_F32F16F16_SSILNSP_5MajorE0ELSR_0ELNSP_7ScaleInE1ELSS_1EEEEEENS4_6LayoutINS5_IJSC_SD_SD_EEENS5_IJSD_NSA_ILi0EEESX_EEEEENS5_IJNS4_10UnderscoreES10_S10_EEEEENS4_23SM90_TMA_LOAD_MULTICASTENS4_14ComposedLayoutINS4_7SwizzleILi3ELi4ELi3EEENS4_18smem_ptr_flag_bitsILi16EEENSV_INS5_IJNSA_ILi8EEENSA_ILi64EEEEEENS5_IJS1A_SD_EEEEEEEvNS4_8identityES13_S1E_vS1F_EENS_8epilogue10collective6detail29Sm90TmaWarpSpecializedAdapterINS1I_15DefaultEpilogueISK_SL_SL_NS1H_6thread17LinearCombinationISK_Li1EffLNS1M_9ScaleType4KindE0ELNS_15FloatRoundStyleE2ESK_EENS1_15EpilogueDefaultEEEEEvvEEEEvNT_6ParamsE)
        /*0014*/ 	.word	0x00000000


	//----- nvinfo : EIATTR_MIN_STACK_SIZE
	.align		4
.L_17:
        /*0018*/ 	.byte	0x04, 0x12
        /*001a*/ 	.short	(.L_19 - .L_18)
	.align		4
.L_18:
        /*001c*/ 	.word	index@(_ZN7cutlass13device_kernelINS_4gemm6kernel13GemmUniversalIN4cute5tupleIJiiiiEEENS1_10collective13CollectiveMmaINS1_34MainloopSm90TmaGmmaWarpSpecializedILi2ENS5_IJNS4_1CILi4EEENSA_ILi2EEENSA_ILi1EEEEEENS1_35KernelTmaWarpSpecializedCooperativeEEENS5_IJNSA_ILi256EEENSA_ILi128EEESI_EEENS_6half_tENS5_IJlSD_lEEESK_SL_NS4_8TiledMMAINS4_8MMA_AtomIJNS4_4SM904GMMA26MMA_64x128x16_F32F16F16_SSILNSP_5MajorE0ELSR_0ELNSP_7ScaleInE1ELSS_1EEEEEENS4_6LayoutINS5_IJSC_SD_SD_EEENS5_IJSD_NSA_ILi0EEESX_EEEEENS5_IJNS4_10UnderscoreES10_S10_EEEEENS4_23SM90_TMA_LOAD_MULTICASTENS4_14ComposedLayoutINS4_7SwizzleILi3ELi4ELi3EEENS4_18smem_ptr_flag_bitsILi16EEENSV_INS5_IJNSA_ILi8EEENSA_ILi64EEEEEENS5_IJS1A_SD_EEEEEEEvNS4_8identityES13_S1E_vS1F_EENS_8epilogue10collective6detail29Sm90TmaWarpSpecializedAdapterINS1I_15DefaultEpilogueISK_SL_SL_NS1H_6thread17LinearCombinationISK_Li1EffLNS1M_9ScaleType4KindE0ELNS_15FloatRoundStyleE2ESK_EENS1_15EpilogueDefaultEEEEEvvEEEEvNT_6ParamsE)
        /*0020*/ 	.word	0x00000000
.L_19:


//--------------------- .nv.compat                --------------------------
	.section	.nv.compat,"",@"SHT_CUDA_COMPAT_INFO"
	.align	4
        /*0000*/ 	.byte	0x02, 0x09, 0x01, 0x00, 0x02, 0x02, 0x04, 0x00, 0x02, 0x05, 0x05, 0x00, 0x03, 0x07, 0x01, 0x01
        /*0010*/ 	.byte	0x02, 0x03, 0x01, 0x00, 0x02, 0x06, 0x01, 0x00, 0x04, 0x0b, 0x08, 0x00, 0x00, 0x00, 0x00, 0x00
        /*0020*/ 	.byte	0x00, 0x00, 0x00, 0x00


//--------------------- .nv.info._ZN7cutlass13device_kernelINS_4gemm6kernel13GemmUniversalIN4cute5tupleIJiiiiEEENS1_10collective13CollectiveMmaINS1_34MainloopSm90TmaGmmaWarpSpecializedILi2ENS5_IJNS4_1CILi4EEENSA_ILi2EEENSA_ILi1EEEEEENS1_35KernelTmaWarpSpecializedCooperativeEEENS5_IJNSA_ILi256EEENSA_ILi128EEESI_EEENS_6half_tENS5_IJlSD_lEEESK_SL_NS4_8TiledMMAINS4_8MMA_AtomIJNS4_4SM904GMMA26MMA_64x128x16_F32F16F16_SSILNSP_5MajorE0ELSR_0ELNSP_7ScaleInE1ELSS_1EEEEEENS4_6LayoutINS5_IJSC_SD_SD_EEENS5_IJSD_NSA_ILi0EEESX_EEEEENS5_IJNS4_10UnderscoreES10_S10_EEEEENS4_23SM90_TMA_LOAD_MULTICASTENS4_14ComposedLayoutINS4_7SwizzleILi3ELi4ELi3EEENS4_18smem_ptr_flag_bitsILi16EEENSV_INS5_IJNSA_ILi8EEENSA_ILi64EEEEEENS5_IJS1A_SD_EEEEEEEvNS4_8identityES13_S1E_vS1F_EENS_8epilogue10collective6detail29Sm90TmaWarpSpecializedAdapterINS1I_15DefaultEpilogueISK_SL_SL_NS1H_6thread17LinearCombinationISK_Li1EffLNS1M_9ScaleType4KindE0ELNS_15FloatRoundStyleE2ESK_EENS1_15EpilogueDefaultEEEEEvvEEEEvNT_6ParamsE --------------------------
	.section	.nv.info._ZN7cutlass13device_kernelINS_4gemm6kernel13GemmUniversalIN4cute5tupleIJiiiiEEENS1_10collective13CollectiveMmaINS1_34MainloopSm90TmaGmmaWarpSpecializedILi2ENS5_IJNS4_1CILi4EEENSA_ILi2EEENSA_ILi1EEEEEENS1_35KernelTmaWarpSpecializedCooperativeEEENS5_IJNSA_ILi256EEENSA_ILi128EEESI_EEENS_6half_tENS5_IJlSD_lEEESK_SL_NS4_8TiledMMAINS4_8MMA_AtomIJNS4_4SM904GMMA26MMA_64x128x16_F32F16F16_SSILNSP_5MajorE0ELSR_0ELNSP_7ScaleInE1ELSS_1EEEEEENS4_6LayoutINS5_IJSC_SD_SD_EEENS5_IJSD_NSA_ILi0EEESX_EEEEENS5_IJNS4_10UnderscoreES10_S10_EEEEENS4_23SM90_TMA_LOAD_MULTICASTENS4_14ComposedLayoutINS4_7SwizzleILi3ELi4ELi3EEENS4_18smem_ptr_flag_bitsILi16EEENSV_INS5_IJNSA_ILi8EEENSA_ILi64EEEEEENS5_IJS1A_SD_EEEEEEEvNS4_8identityES13_S1E_vS1F_EENS_8epilogue10collective6detail29Sm90TmaWarpSpecializedAdapterINS1I_15DefaultEpilogueISK_SL_SL_NS1H_6thread17LinearCombinationISK_Li1EffLNS1M_9ScaleType4KindE0ELNS_15FloatRoundStyleE2ESK_EENS1_15EpilogueDefaultEEEEEvvEEEEvNT_6ParamsE,"",@"SHT_CUDA_INFO"
	.sectionflags	@""
	.align	4


	//----- nvinfo : EIATTR_CUDA_API_VERSION
	.align		4
        /*0000*/ 	.byte	0x04, 0x37
        /*0002*/ 	.short	(.L_21 - .L_20)
.L_20:
        /*0004*/ 	.word	0x00000082


	//----- nvinfo : EIATTR_KPARAM_INFO
	.align		4
.L_21:
        /*0008*/ 	.byte	0x04, 0x17
        /*000a*/ 	.short	(.L_23 - .L_22)
.L_22:
        /*000c*/ 	.word	0x00000000
        /*0010*/ 	.short	0x0000
        /*0012*/ 	.short	0x0070
        /*0014*/ 	.byte	0x00, 0xf0, 0x01, 0x10


	//----- nvinfo : EIATTR_SPARSE_MMA_MASK
	.align		4
.L_23:
        /*0018*/ 	.byte	0x03, 0x50
        /*001a*/ 	.short	0x0000


	//----- nvinfo : EIATTR_MAXREG_COUNT
	.align		4
        /*001c*/ 	.byte	0x03, 0x1b
        /*001e*/ 	.short	0x00a8


	//----- nvinfo : EIATTR_NUM_BARRIERS
	.align		4
        /*0020*/ 	.byte	0x02, 0x4c
        /*0022*/ 	.byte	0x01
	.zero		1


	//----- nvinfo : EIATTR_EXTERNS
	.align		4
        /*0024*/ 	.byte	0x04, 0x0f
        /*0026*/ 	.short	(.L_25 - .L_24)


	//   ....[0]....
	.align		4
.L_24:
        /*0028*/ 	.word	index@(__assertfail)


	//----- nvinfo : EIATTR_MERCURY_ISA_VERSION
	.align		4
.L_25:
        /*002c*/ 	.byte	0x03, 0x5f
        /*002e*/ 	.short	0x0101


	//----- nvinfo : EIATTR_INT_WARP_WIDE_INSTR_OFFSETS
	.align		4
        /*0030*/ 	.byte	0x04, 0x31
        /*0032*/ 	.short	(.L_27 - .L_26)


	//   ....[0]....
.L_26:
        /*0034*/ 	.word	0x00000440


	//   ....[1]....
        /*0038*/ 	.word	0x00000470


	//   ....[2]....
        /*003c*/ 	.word	0x00000620


	//   ....[3]....
        /*0040*/ 	.word	0x00002540


	//----- nvinfo : EIATTR_COOP_GROUP_MASK_REGIDS
	.align		4
.L_27:
        /*0044*/ 	.byte	0x04, 0x29
        /*0046*/ 	.short	(.L_29 - .L_28)


	//   ....[0]....
.L_28:
        /*0048*/ 	.word	0xffffffff


	//   ....[1]....
        /*004c*/ 	.word	0xffffffff


	//   ....[2]....
        /*0050*/ 	.word	0xffffffff


	//   ....[3]....
        /*0054*/ 	.word	0xffffffff


	//   ....[4]....
        /*0058*/ 	.word	0xffffffff


	//   ....[5]....
        /*005c*/ 	.word	0xffffffff


	//----- nvinfo : EIATTR_COOP_GROUP_INSTR_OFFSETS
	.align		4
.L_29:
        /*0060*/ 	.byte	0x04, 0x28
        /*0062*/ 	.short	(.L_31 - .L_30)


	//   ....[0]....
.L_30:
        /*0064*/ 	.word	0x00000060


	//   ....[1]....
        /*0068*/ 	.word	0x00000070


	//   ....[2]....
        /*006c*/ 	.word	0x00000130


	//   ....[3]....
        /*0070*/ 	.word	0x00000290


	//   ....[4]....
        /*0074*/ 	.word	0x000007d0


	//   ....[5]....
        /*0078*/ 	.word	0x00001220


	//----- nvinfo : EIATTR_REG_RECONFIG
	.align		4
.L_31:
        /*007c*/ 	.byte	0x01, 0x54
	.zero		2


	//----- nvinfo : EIATTR_SYSCALL_OFFSETS
	.align		4
        /*0080*/ 	.byte	0x04, 0x46
        /*0082*/ 	.short	(.L_33 - .L_32)


	//   ....[0]....
.L_32:
        /*0084*/ 	.word	0x000013e0


	//----- nvinfo : EIATTR_MBARRIER_INSTR_OFFSETS
	.align		4
.L_33:
        /*0088*/ 	.byte	0x04, 0x39
        /*008a*/ 	.short	(.L_35 - .L_34)


	//   ....[0]....
.L_34:
        /*008c*/ 	.word	0x00000230
        /*0090*/ 	.word	0x000000ff
        /*0094*/ 	.word	0x00000000
        /*0098*/ 	.short	0x0100
        /*009a*/ 	.byte	0x08
	.zero		1


	//   ....[1]....
        /*009c*/ 	.word	0x00000240
        /*00a0*/ 	.word	0x000000ff
        /*00a4*/ 	.word	0x00000010
        /*00a8*/ 	.short	0x0100
        /*00aa*/ 	.byte	0x08
	.zero		1


	//   ....[2]....
        /*00ac*/ 	.word	0x00000250
        /*00b0*/ 	.word	0x000000ff
        /*00b4*/ 	.word	0x00000008
        /*00b8*/ 	.short	0x0100
        /*00ba*/ 	.byte	0x08
	.zero		1


	//   ....[3]....
        /*00bc*/ 	.word	0x00000260
        /*00c0*/ 	.word	0x000000ff
        /*00c4*/ 	.word	0x00000018
        /*00c8*/ 	.short	0x0100
        /*00ca*/ 	.byte	0x08
	.zero		1


	//   ....[4]....
        /*00cc*/ 	.word	0x000006b0
        /*00d0*/ 	.word	0x000000ff
        /*00d4*/ 	.word	0x00000030
        /*00d8*/ 	.short	0x0100
        /*00da*/ 	.byte	0x06
	.zero		1


	//   ....[5]....
        /*00dc*/ 	.word	0x00000750
        /*00e0*/ 	.word	0x000000ff
        /*00e4*/ 	.word	0x00000038
        /*00e8*/ 	.short	0x0100
        /*00ea*/ 	.byte	0x06
	.zero		1


	//   ....[6]....
        /*00ec*/ 	.word	0x000014a0
        /*00f0*/ 	.word	0x00000003
        /*00f4*/ 	.word	0x00000000
        /*00f8*/ 	.short	0x010a
        /*00fa*/ 	.byte	0x3f
	.zero		1


	//   ....[7]....
        /*00fc*/ 	.word	0x000014e0
        /*0100*/ 	.word	0x00000003
        /*0104*/ 	.word	0x00000000
        /*0108*/ 	.short	0x010a
        /*010a*/ 	.byte	0x3f
	.zero		1


	//   ....[8]....
        /*010c*/ 	.word	0x00001d00
        /*0110*/ 	.word	0x00000005
        /*0114*/ 	.word	0x00000000
        /*0118*/ 	.short	0x010a
        /*011a*/ 	.byte	0x3f
	.zero		1


	//   ....[9]....
        /*011c*/ 	.word	0x00001d40
        /*0120*/ 	.word	0x00000005
        /*0124*/ 	.word	0x00000000
        /*0128*/ 	.short	0x010a
        /*012a*/ 	.byte	0x3f
	.zero		1


	//   ....[10]....
        /*012c*/ 	.word	0x000023e0
        /*0130*/ 	.word	0x00000005
        /*0134*/ 	.word	0x00000000
        /*0138*/ 	.short	0x0101
        /*013a*/ 	.byte	0x3f
	.zero		1


	//   ....[11]....
        /*013c*/ 	.word	0x000025c0
        /*0140*/ 	.word	0x00000003
        /*0144*/ 	.word	0x00000000
        /*0148*/ 	.short	0x0101
        /*014a*/ 	.byte	0x3f
	.zero		1


	//   ....[12]....
        /*014c*/ 	.word	0x0000bf20
        /*0150*/ 	.word	0x00000014
        /*0154*/ 	.word	0x00000010
        /*0158*/ 	.short	0x010a
        /*015a*/ 	.byte	0x3f
	.zero		1


	//   ....[13]....
        /*015c*/ 	.word	0x0000c3c0
        /*0160*/ 	.word	0x00000004
        /*0164*/ 	.word	0x00000038
        /*0168*/ 	.short	0x0101
        /*016a*/ 	.byte	0x3f
	.zero		1


	//   ....[14]....
        /*016c*/ 	.word	0x0000cad0
        /*0170*/ 	.word	0x00000005
        /*0174*/ 	.word	0x00000000
        /*0178*/ 	.short	0x010a
        /*017a*/ 	.byte	0x3f
	.zero		1


	//   ....[15]....
        /*017c*/ 	.word	0x0000cb50
        /*0180*/ 	.word	0x00000009
        /*0184*/ 	.word	0x00000000
        /*0188*/ 	.short	0x010a
        /*018a*/ 	.byte	0x3f
	.zero		1


	//   ....[16]....
        /*018c*/ 	.word	0x0000cbb0
        /*0190*/ 	.word	0x00000003
        /*0194*/ 	.word	0x00000000
        /*0198*/ 	.short	0x010a
        /*019a*/ 	.byte	0x3f
	.zero		1


	//   ....[17]....
        /*019c*/ 	.word	0x0000cc00
        /*01a0*/ 	.word	0x00000005
        /*01a4*/ 	.word	0x00000000
        /*01a8*/ 	.short	0x010a
        /*01aa*/ 	.byte	0x3f
	.zero		1


	//   ....[18]....
        /*01ac*/ 	.word	0x0000ccd0
        /*01b0*/ 	.word	0x00000014
        /*01b4*/ 	.word	0x00000010
        /*01b8*/ 	.short	0x010a
        /*01ba*/ 	.byte	0x3f
	.zero		1


	//   ....[19]....
        /*01bc*/ 	.word	0x0000cda0
        /*01c0*/ 	.word	0x00000005
        /*01c4*/ 	.word	0x00000000
        /*01c8*/ 	.short	0x010a
        /*01ca*/ 	.byte	0x3f
	.zero		1


	//----- nvinfo : EIATTR_NUM_MBARRIERS
	.align		4
.L_35:
        /*01cc*/ 	.byte	0x03, 0x38
        /*01ce*/ 	.short	0x0006


	//----- nvinfo : EIATTR_EXIT_INSTR_OFFSETS
	.align		4
        /*01d0*/ 	.byte	0x04, 0x1c
        /*01d2*/ 	.short	(.L_37 - .L_36)


	//   ....[0]....
.L_36:
        /*01d4*/ 	.word	0x00000930


	//   ....[1]....
        /*01d8*/ 	.word	0x00001150


	//   ....[2]....
        /*01dc*/ 	.word	0x0000b500


	//   ....[3]....
        /*01e0*/ 	.word	0x0000ba60


	//   ....[4]....
        /*01e4*/ 	.word	0x0000cba0


	//----- nvinfo : EIATTR_MAX_THREADS
	.align		4
.L_37:
        /*01e8*/ 	.byte	0x04, 0x05
        /*01ea*/ 	.short	(.L_39 - .L_38)
.L_38:
        /*01ec*/ 	.word	0x00000180
        /*01f0*/ 	.word	0x00000001
        /*01f4*/ 	.word	0x00000001


	//----- nvinfo : EIATTR_CRS_STACK_SIZE
	.align		4
.L_39:
        /*01f8*/ 	.byte	0x04, 0x1e
        /*01fa*/ 	.short	(.L_41 - .L_40)
.L_40:
        /*01fc*/ 	.word	0x00000000


	//----- nvinfo : EIATTR_CBANK_PARAM_SIZE
	.align		4
.L_41:
        /*0200*/ 	.byte	0x03, 0x19
        /*0202*/ 	.short	0x0470


	//----- nvinfo : EIATTR_PARAM_CBANK
	.align		4
        /*0204*/ 	.byte	0x04, 0x0a
        /*0206*/ 	.short	(.L_43 - .L_42)
	.align		4
.L_42:
        /*0208*/ 	.word	index@(.nv.constant0._ZN7cutlass13device_kernelINS_4gemm6kernel13GemmUniversalIN4cute5tupleIJiiiiEEENS1_10collective13CollectiveMmaINS1_34MainloopSm90TmaGmmaWarpSpecializedILi2ENS5_IJNS4_1CILi4EEENSA_ILi2EEENSA_ILi1EEEEEENS1_35KernelTmaWarpSpecializedCooperativeEEENS5_IJNSA_ILi256EEENSA_ILi128EEESI_EEENS_6half_tENS5_IJlSD_lEEESK_SL_NS4_8TiledMMAINS4_8MMA_AtomIJNS4_4SM904GMMA26MMA_64x128x16_F32F16F16_SSILNSP_5MajorE0ELSR_0ELNSP_7ScaleInE1ELSS_1EEEEEENS4_6LayoutINS5_IJSC_SD_SD_EEENS5_IJSD_NSA_ILi0EEESX_EEEEENS5_IJNS4_10UnderscoreES10_S10_EEEEENS4_23SM90_TMA_LOAD_MULTICASTENS4_14ComposedLayoutINS4_7SwizzleILi3ELi4ELi3EEENS4_18smem_ptr_flag_bitsILi16EEENSV_INS5_IJNSA_ILi8EEENSA_ILi64EEEEEENS5_IJS1A_SD_EEEEEEEvNS4_8identityES13_S1E_vS1F_EENS_8epilogue10collective6detail29Sm90TmaWarpSpecializedAdapterINS1I_15DefaultEpilogueISK_SL_SL_NS1H_6thread17LinearCombinationISK_Li1EffLNS1M_9ScaleType4KindE0ELNS_15FloatRoundStyleE2ESK_EENS1_15EpilogueDefaultEEEEEvvEEEEvNT_6ParamsE)
        /*020c*/ 	.short	0x0210
        /*020e*/ 	.short	0x0470


	//----- nvinfo : EIATTR_SW_WAR
	.align		4
.L_43:
        /*0210*/ 	.byte	0x04, 0x36
        /*0212*/ 	.short	(.L_45 - .L_44)
.L_44:
        /*0214*/ 	.word	0x00000008
.L_45:


//--------------------- .nv.callgraph             --------------------------
	.section	.nv.callgraph,"",@"SHT_CUDA_CALLGRAPH"
	.align	4
	.sectionentsize	8
	.align		4
        /*0000*/ 	.word	0x00000000
	.align		4
        /*0004*/ 	.word	0xffffffff
	.align		4
        /*0008*/ 	.word	index@(_ZN7cutlass13device_kernelINS_4gemm6kernel13GemmUniversalIN4cute5tupleIJiiiiEEENS1_10collective13CollectiveMmaINS1_34MainloopSm90TmaGmmaWarpSpecializedILi2ENS5_IJNS4_1CILi4EEENSA_ILi2EEENSA_ILi1EEEEEENS1_35KernelTmaWarpSpecializedCooperativeEEENS5_IJNSA_ILi256EEENSA_ILi128EEESI_EEENS_6half_tENS5_IJlSD_lEEESK_SL_NS4_8TiledMMAINS4_8MMA_AtomIJNS4_4SM904GMMA26MMA_64x128x16_F32F16F16_SSILNSP_5MajorE0ELSR_0ELNSP_7ScaleInE1ELSS_1EEEEEENS4_6LayoutINS5_IJSC_SD_SD_EEENS5_IJSD_NSA_ILi0EEESX_EEEEENS5_IJNS4_10UnderscoreES10_S10_EEEEENS4_23SM90_TMA_LOAD_MULTICASTENS4_14ComposedLayoutINS4_7SwizzleILi3ELi4ELi3EEENS4_18smem_ptr_flag_bitsILi16EEENSV_INS5_IJNSA_ILi8EEENSA_ILi64EEEEEENS5_IJS1A_SD_EEEEEEEvNS4_8identityES13_S1E_vS1F_EENS_8epilogue10collective6detail29Sm90TmaWarpSpecializedAdapterINS1I_15DefaultEpilogueISK_SL_SL_NS1H_6thread17LinearCombinationISK_Li1EffLNS1M_9ScaleType4KindE0ELNS_15FloatRoundStyleE2ESK_EENS1_15EpilogueDefaultEEEEEvvEEEEvNT_6ParamsE)
	.align		4
        /*000c*/ 	.word	index@(__assertfail)
	.align		4
        /*0010*/ 	.word	0x00000000
	.align		4
        /*0014*/ 	.word	0xfffffffe
	.align		4
        /*0018*/ 	.word	0x00000000
	.align		4
        /*001c*/ 	.word	0xfffffffd
	.align		4
        /*0020*/ 	.word	0x00000000
	.align		4
        /*0024*/ 	.word	0xfffffffc


//--------------------- .nv.constant4             --------------------------
	.section	.nv.constant4,"a",@progbits
	.align	8
	.align		8
.nv.constant4:
        /*0000*/ 	.dword	__assertfail
	.align		8
        /*0008*/ 	.dword	__unnamed_1
	.align		8
        /*0010*/ 	.dword	_ZN40_INTERNAL_0502cbbc_4_k_cu_02066e91_221094cuda3std3__45__cpo5beginE
	.align		8
        /*0018*/ 	.dword	_ZN40_INTERNAL_0502cbbc_4_k_cu_02066e91_221094cuda3std3__45__cpo3endE
	.align		8
        /*0020*/ 	.dword	_ZN40_INTERNAL_0502cbbc_4_k_cu_02066e91_221094cuda3std3__45__cpo6cbeginE
	.align		8
        /*0028*/ 	.dword	_ZN40_INTERNAL_0502cbbc_4_k_cu_02066e91_221094cuda3std3__45__cpo4cendE
	.align		8
        /*0030*/ 	.dword	_ZN40_INTERNAL_0502cbbc_4_k_cu_02066e91_221094cuda3std3__442_GLOBAL__N__0502cbbc_4_k_cu_02066e91_221096ignoreE
	.align		8
        /*0038*/ 	.dword	_ZN40_INTERNAL_0502cbbc_4_k_cu_02066e91_221094cuda3std3__419piecewise_constructE
	.align		8
        /*0040*/ 	.dword	_ZN40_INTERNAL_0502cbbc_4_k_cu_02066e91_221094cuda3std3__48in_placeE
	.align		8
        /*0048*/ 	.dword	_ZN40_INTERNAL_0502cbbc_4_k_cu_02066e91_221094cuda3std6ranges3__45__cpo4swapE
	.align		8
        /*0050*/ 	.dword	_ZN40_INTERNAL_0502cbbc_4_k_cu_02066e91_221094cuda3std6ranges3__45__cpo9iter_moveE
	.align		8
        /*0058*/ 	.dword	_ZN40_INTERNAL_0502cbbc_4_k_cu_02066e91_221094cute7productE
	.align		8
        /*0060*/ 	.dword	_ZN40_INTERNAL_0502cbbc_4_k_cu_02066e91_221094cute1_E
	.align		8
        /*0068*/ 	.dword	$str$22
	.align		8
        /*0070*/ 	.dword	$str$23


//--------------------- .text._ZN7cutlass13device_kernelINS_4gemm6kernel13GemmUniversalIN4cute5tupleIJiiiiEEENS1_10collective13CollectiveMmaINS1_34MainloopSm90TmaGmmaWarpSpecializedILi2ENS5_IJNS4_1CILi4EEENSA_ILi2EEENSA_ILi1EEEEEENS1_35KernelTmaWarpSpecializedCooperativeEEENS5_IJNSA_ILi256EEENSA_ILi128EEESI_EEENS_6half_tENS5_IJlSD_lEEESK_SL_NS4_8TiledMMAINS4_8MMA_AtomIJNS4_4SM904GMMA26MMA_64x128x16_F32F16F16_SSILNSP_5MajorE0ELSR_0ELNSP_7ScaleInE1ELSS_1EEEEEENS4_6LayoutINS5_IJSC_SD_SD_EEENS5_IJSD_NSA_ILi0EEESX_EEEEENS5_IJNS4_10UnderscoreES10_S10_EEEEENS4_23SM90_TMA_LOAD_MULTICASTENS4_14ComposedLayoutINS4_7SwizzleILi3ELi4ELi3EEENS4_18smem_ptr_flag_bitsILi16EEENSV_INS5_IJNSA_ILi8EEENSA_ILi64EEEEEENS5_IJS1A_SD_EEEEEEEvNS4_8identityES13_S1E_vS1F_EENS_8epilogue10collective6detail29Sm90TmaWarpSpecializedAdapterINS1I_15DefaultEpilogueISK_SL_SL_NS1H_6thread17LinearCombinationISK_Li1EffLNS1M_9ScaleType4KindE0ELNS_15FloatRoundStyleE2ESK_EENS1_15EpilogueDefaultEEEEEvvEEEEvNT_6ParamsE --------------------------
	.section	.text._ZN7cutlass13device_kernelINS_4gemm6kernel13GemmUniversalIN4cute5tupleIJiiiiEEENS1_10collective13CollectiveMmaINS1_34MainloopSm90TmaGmmaWarpSpecializedILi2ENS5_IJNS4_1CILi4EEENSA_ILi2EEENSA_ILi1EEEEEENS1_35KernelTmaWarpSpecializedCooperativeEEENS5_IJNSA_ILi256EEENSA_ILi128EEESI_EEENS_6half_tENS5_IJlSD_lEEESK_SL_NS4_8TiledMMAINS4_8MMA_AtomIJNS4_4SM904GMMA26MMA_64x128x16_F32F16F16_SSILNSP_5MajorE0ELSR_0ELNSP_7ScaleInE1ELSS_1EEEEEENS4_6LayoutINS5_IJSC_SD_SD_EEENS5_IJSD_NSA_ILi0EEESX_EEEEENS5_IJNS4_10UnderscoreES10_S10_EEEEENS4_23SM90_TMA_LOAD_MULTICASTENS4_14ComposedLayoutINS4_7SwizzleILi3ELi4ELi3EEENS4_18smem_ptr_flag_bitsILi16EEENSV_INS5_IJNSA_ILi8EEENSA_ILi64EEEEEENS5_IJS1A_SD_EEEEEEEvNS4_8identityES13_S1E_vS1F_EENS_8epilogue10collective6detail29Sm90TmaWarpSpecializedAdapterINS1I_15DefaultEpilogueISK_SL_SL_NS1H_6thread17LinearCombinationISK_Li1EffLNS1M_9ScaleType4KindE0ELNS_15FloatRoundStyleE2ESK_EENS1_15EpilogueDefaultEEEEEvvEEEEvNT_6ParamsE,"ax",@progbits
	.align	128
.text._ZN7cutlass13device_kernelINS_4gemm6kernel13GemmUniversalIN4cute5tupleIJiiiiEEENS1_10collective13CollectiveMmaINS1_34MainloopSm90TmaGmmaWarpSpecializedILi2ENS5_IJNS4_1CILi4EEENSA_ILi2EEENSA_ILi1EEEEEENS1_35KernelTmaWarpSpecializedCooperativeEEENS5_IJNSA_ILi256EEENSA_ILi128EEESI_EEENS_6half_tENS5_IJlSD_lEEESK_SL_NS4_8TiledMMAINS4_8MMA_AtomIJNS4_4SM904GMMA26MMA_64x128x16_F32F16F16_SSILNSP_5MajorE0ELSR_0ELNSP_7ScaleInE1ELSS_1EEEEEENS4_6LayoutINS5_IJSC_SD_SD_EEENS5_IJSD_NSA_ILi0EEESX_EEEEENS5_IJNS4_10UnderscoreES10_S10_EEEEENS4_23SM90_TMA_LOAD_MULTICASTENS4_14ComposedLayoutINS4_7SwizzleILi3ELi4ELi3EEENS4_18smem_ptr_flag_bitsILi16EEENSV_INS5_IJNSA_ILi8EEENSA_ILi64EEEEEENS5_IJS1A_SD_EEEEEEEvNS4_8identityES13_S1E_vS1F_EENS_8epilogue10collective6detail29Sm90TmaWarpSpecializedAdapterINS1I_15DefaultEpilogueISK_SL_SL_NS1H_6thread17LinearCombinationISK_Li1EffLNS1M_9ScaleType4KindE0ELNS_15FloatRoundStyleE2ESK_EENS1_15EpilogueDefaultEEEEEvvEEEEvNT_6ParamsE:
        .type           _ZN7cutlass13device_kernelINS_4gemm6kernel13GemmUniversalIN4cute5tupleIJiiiiEEENS1_10collective13CollectiveMmaINS1_34MainloopSm90TmaGmmaWarpSpecializedILi2ENS5_IJNS4_1CILi4EEENSA_ILi2EEENSA_ILi1EEEEEENS1_35KernelTmaWarpSpecializedCooperativeEEENS5_IJNSA_ILi256EEENSA_ILi128EEESI_EEENS_6half_tENS5_IJlSD_lEEESK_SL_NS4_8TiledMMAINS4_8MMA_AtomIJNS4_4SM904GMMA26MMA_64x128x16_F32F16F16_SSILNSP_5MajorE0ELSR_0ELNSP_7ScaleInE1ELSS_1EEEEEENS4_6LayoutINS5_IJSC_SD_SD_EEENS5_IJSD_NSA_ILi0EEESX_EEEEENS5_IJNS4_10UnderscoreES10_S10_EEEEENS4_23SM90_TMA_LOAD_MULTICASTENS4_14ComposedLayoutINS4_7SwizzleILi3ELi4ELi3EEENS4_18smem_ptr_flag_bitsILi16EEENSV_INS5_IJNSA_ILi8EEENSA_ILi64EEEEEENS5_IJS1A_SD_EEEEEEEvNS4_8identityES13_S1E_vS1F_EENS_8epilogue10collective6detail29Sm90TmaWarpSpecializedAdapterINS1I_15DefaultEpilogueISK_SL_SL_NS1H_6thread17LinearCombinationISK_Li1EffLNS1M_9ScaleType4KindE0ELNS_15FloatRoundStyleE2ESK_EENS1_15EpilogueDefaultEEEEEvvEEEEvNT_6ParamsE,@function
        .size           _ZN7cutlass13device_kernelINS_4gemm6kernel13GemmUniversalIN4cute5tupleIJiiiiEEENS1_10collective13CollectiveMmaINS1_34MainloopSm90TmaGmmaWarpSpecializedILi2ENS5_IJNS4_1CILi4EEENSA_ILi2EEENSA_ILi1EEEEEENS1_35KernelTmaWarpSpecializedCooperativeEEENS5_IJNSA_ILi256EEENSA_ILi128EEESI_EEENS_6half_tENS5_IJlSD_lEEESK_SL_NS4_8TiledMMAINS4_8MMA_AtomIJNS4_4SM904GMMA26MMA_64x128x16_F32F16F16_SSILNSP_5MajorE0ELSR_0ELNSP_7ScaleInE1ELSS_1EEEEEENS4_6LayoutINS5_IJSC_SD_SD_EEENS5_IJSD_NSA_ILi0EEESX_EEEEENS5_IJNS4_10UnderscoreES10_S10_EEEEENS4_23SM90_TMA_LOAD_MULTICASTENS4_14ComposedLayoutINS4_7SwizzleILi3ELi4ELi3EEENS4_18smem_ptr_flag_bitsILi16EEENSV_INS5_IJNSA_ILi8EEENSA_ILi64EEEEEENS5_IJS1A_SD_EEEEEEEvNS4_8identityES13_S1E_vS1F_EENS_8epilogue10collective6detail29Sm90TmaWarpSpecializedAdapterINS1I_15DefaultEpilogueISK_SL_SL_NS1H_6thread17LinearCombinationISK_Li1EffLNS1M_9ScaleType4KindE0ELNS_15FloatRoundStyleE2ESK_EENS1_15EpilogueDefaultEEEEEvvEEEEvNT_6ParamsE,(.L_x_319 - _ZN7cutlass13device_kernelINS_4gemm6kernel13GemmUniversalIN4cute5tupleIJiiiiEEENS1_10collective13CollectiveMmaINS1_34MainloopSm90TmaGmmaWarpSpecializedILi2ENS5_IJNS4_1CILi4EEENSA_ILi2EEENSA_ILi1EEEEEENS1_35KernelTmaWarpSpecializedCooperativeEEENS5_IJNSA_ILi256EEENSA_ILi128EEESI_EEENS_6half_tENS5_IJlSD_lEEESK_SL_NS4_8TiledMMAINS4_8MMA_AtomIJNS4_4SM904GMMA26MMA_64x128x16_F32F16F16_SSILNSP_5MajorE0ELSR_0ELNSP_7ScaleInE1ELSS_1EEEEEENS4_6LayoutINS5_IJSC_SD_SD_EEENS5_IJSD_NSA_ILi0EEESX_EEEEENS5_IJNS4_10UnderscoreES10_S10_EEEEENS4_23SM90_TMA_LOAD_MULTICASTENS4_14ComposedLayoutINS4_7SwizzleILi3ELi4ELi3EEENS4_18smem_ptr_flag_bitsILi16EEENSV_INS5_IJNSA_ILi8EEENSA_ILi64EEEEEENS5_IJS1A_SD_EEEEEEEvNS4_8identityES13_S1E_vS1F_EENS_8epilogue10collective6detail29Sm90TmaWarpSpecializedAdapterINS1I_15DefaultEpilogueISK_SL_SL_NS1H_6thread17LinearCombinationISK_Li1EffLNS1M_9ScaleType4KindE0ELNS_15FloatRoundStyleE2ESK_EENS1_15EpilogueDefaultEEEEEvvEEEEvNT_6ParamsE)
        .other          _ZN7cutlass13device_kernelINS_4gemm6kernel13GemmUniversalIN4cute5tupleIJiiiiEEENS1_10collective13CollectiveMmaINS1_34MainloopSm90TmaGmmaWarpSpecializedILi2ENS5_IJNS4_1CILi4EEENSA_ILi2EEENSA_ILi1EEEEEENS1_35KernelTmaWarpSpecializedCooperativeEEENS5_IJNSA_ILi256EEENSA_ILi128EEESI_EEENS_6half_tENS5_IJlSD_lEEESK_SL_NS4_8TiledMMAINS4_8MMA_AtomIJNS4_4SM904GMMA26MMA_64x128x16_F32F16F16_SSILNSP_5MajorE0ELSR_0ELNSP_7ScaleInE1ELSS_1EEEEEENS4_6LayoutINS5_IJSC_SD_SD_EEENS5_IJSD_NSA_ILi0EEESX_EEEEENS5_IJNS4_10UnderscoreES10_S10_EEEEENS4_23SM90_TMA_LOAD_MULTICASTENS4_14ComposedLayoutINS4_7SwizzleILi3ELi4ELi3EEENS4_18smem_ptr_flag_bitsILi16EEENSV_INS5_IJNSA_ILi8EEENSA_ILi64EEEEEENS5_IJS1A_SD_EEEEEEEvNS4_8identityES13_S1E_vS1F_EENS_8epilogue10collective6detail29Sm90TmaWarpSpecializedAdapterINS1I_15DefaultEpilogueISK_SL_SL_NS1H_6thread17LinearCombinationISK_Li1EffLNS1M_9ScaleType4KindE0ELNS_15FloatRoundStyleE2ESK_EENS1_15EpilogueDefaultEEEEEvvEEEEvNT_6ParamsE,@"STO_CUDA_ENTRY STV_DEFAULT"
_ZN7cutlass13device_kernelINS_4gemm6kernel13GemmUniversalIN4cute5tupleIJiiiiEEENS1_10collective13CollectiveMmaINS1_34MainloopSm90TmaGmmaWarpSpecializedILi2ENS5_IJNS4_1CILi4EEENSA_ILi2EEENSA_ILi1EEEEEENS1_35KernelTmaWarpSpecializedCooperativeEEENS5_IJNSA_ILi256EEENSA_ILi128EEESI_EEENS_6half_tENS5_IJlSD_lEEESK_SL_NS4_8TiledMMAINS4_8MMA_AtomIJNS4_4SM904GMMA26MMA_64x128x16_F32F16F16_SSILNSP_5MajorE0ELSR_0ELNSP_7ScaleInE1ELSS_1EEEEEENS4_6LayoutINS5_IJSC_SD_SD_EEENS5_IJSD_NSA_ILi0EEESX_EEEEENS5_IJNS4_10UnderscoreES10_S10_EEEEENS4_23SM90_TMA_LOAD_MULTICASTENS4_14ComposedLayoutINS4_7SwizzleILi3ELi4ELi3EEENS4_18smem_ptr_flag_bitsILi16EEENSV_INS5_IJNSA_ILi8EEENSA_ILi64EEEEEENS5_IJS1A_SD_EEEEEEEvNS4_8identityES13_S1E_vS1F_EENS_8epilogue10collective6detail29Sm90TmaWarpSpecializedAdapterINS1I_15DefaultEpilogueISK_SL_SL_NS1H_6thread17LinearCombinationISK_Li1EffLNS1M_9ScaleType4KindE0ELNS_15FloatRoundStyleE2ESK_EENS1_15EpilogueDefaultEEEEEvvEEEEvNT_6ParamsE:
[----:B------:R-:W0:Y:S01]  /*0000*/  LDC R1, c[0x0][0x28] ;  /* 0x00000a00ff017b82 */ /* 0x000e220000000800 */
[----:B------:R-:W1:Y:S01]  /*0010*/  S2R R18, SR_TID.X ;  /* 0x0000000000127919 */ /* 0x000e620000002100 */
[----:B------:R-:W-:Y:S01]  /*0020*/  ELECT P0, URZ, PT ;  /* 0x00000000003f782f */ /* 0x000fe20003800000 */
[----:B------:R-:W-:Y:S01]  /*0030*/  BSSY B0, `(.L_x_0) ;  /* 0x000000f000007945 */ /* 0x000fe20003800000 */
[--C-:B-1----:R-:W-:Y:S02]  /*0040*/  SHF.R.U32.HI R0, RZ, 0x5, R18.reuse ;  /* 0x00000005ff007819 */ /* 0x102fe40000011612 */
[----:B------:R-:W-:-:S03]  /*0050*/  SHF.R.U32.HI R3, RZ, 0x7, R18 ;  /* 0x00000007ff037819 */ /* 0x000fc60000011612 */
[----:B------:R-:W1:Y:S04]  /*0060*/  SHFL.IDX PT, R2, R0, RZ, 0x1f ;  /* 0x00001fff00027589 */ /* 0x000e6800000e0000 */
[----:B------:R2:W3:Y:S01]  /*0070*/  SHFL.IDX PT, R5, R3, RZ, 0x1f ;  /* 0x00001fff03057589 */ /* 0x0004e200000e0000 */
[----:B-1----:R-:W-:-:S13]  /*0080*/  ISETP.NE.OR P0, PT, R2, RZ, !P0 ;  /* 0x000000ff0200720c */ /* 0x002fda0004705670 */
[----:B0-23--:R-:W-:Y:S05]  /*0090*/  @P0 BRA `(.L_x_1) ;  /* 0x0000000000200947 */ /* 0x00dfea0003800000 */
[----:B------:R-:W-:Y:S02]  /*00a0*/  ULDC.64 UR4, c[0x0][0x198] ;  /* 0x0000660000047ab9 */ /* 0x000fe40000000a00 */
[----:B------:R-:W-:Y:S02]  /*00b0*/  UIADD3 UR6, UP0, UR4, 0xf0, URZ ;  /* 0x000000f004067890 */ /* 0x000fe4000ff1e03f */
[----:B------:R-:W-:Y:S02]  /*00c0*/  UIADD3 UR4, UP1, UR4, 0x1f0, URZ ;  /* 0x000001f004047890 */ /* 0x000fe4000ff3e03f */
[----:B------:R-:W-:Y:S02]  /*00d0*/  UIADD3.X UR7, URZ, UR5, URZ, UP0, !UPT ;  /* 0x000000053f077290 */ /* 0x000fe400087fe43f */
[----:B------:R-:W-:-:S07]  /*00e0*/  UIADD3.X UR5, URZ, UR5, URZ, UP1, !UPT ;  /* 0x000000053f057290 */ /* 0x000fce0008ffe43f */
[----:B------:R0:W-:Y:S02]  /*00f0*/  UTMACCTL.PF [UR6] ;  /* 0x00000000060079b9 */ /* 0x0001e40008040000 */
[----:B------:R0:W-:Y:S02]  /*0100*/  UTMACCTL.PF [UR4] ;  /* 0x00000000040079b9 */ /* 0x0001e40008040000 */
[----:B0-----:R-:W-:Y:S01]  /*0110*/  NOP ;  /* 0x0000000000007918 */ /* 0x001fe20000000000 */
.L_x_1:
[----:B------:R-:W-:Y:S05]  /*0120*/  BSYNC B0 ;  /* 0x0000000000007941 */ /* 0x000fea0003800000 */
.L_x_0:
[----:B------:R-:W0:Y:S02]  /*0130*/  SHFL.IDX PT, R3, R0, RZ, 0x1f ;  /* 0x00001fff00037589 */ /* 0x000e2400000e0000 */
[----:B0-----:R-:W-:-:S13]  /*0140*/  ISETP.NE.AND P0, PT, R3, RZ, PT ;  /* 0x000000ff0300720c */ /* 0x001fda0003f05270 */
[----:B------:R-:W-:Y:S05]  /*0150*/  @P0 BRA `(.L_x_2) ;  /* 0x0000000000480947 */ /* 0x000fea0003800000 */
[----:B------:R-:W0:Y:S01]  /*0160*/  S2UR UR8, SR_CgaCtaId ;  /* 0x00000000000879c3 */ /* 0x000e220000008800 */
[----:B------:R-:W-:Y:S01]  /*0170*/  UMOV UR4, 0x400 ;  /* 0x0000040000047882 */ /* 0x000fe20000000000 */
[----:B------:R-:W-:Y:S01]  /*0180*/  UMOV UR5, 0x1 ;  /* 0x0000000100057882 */ /* 0x000fe20000000000 */
[----:B------:R-:W-:Y:S01]  /*0190*/  UMOV UR6, 0xa ;  /* 0x0000000a00067882 */ /* 0x000fe20000000000 */
[----:B------:R-:W-:Y:S01]  /*01a0*/  ELECT P0, URZ, PT ;  /* 0x00000000003f782f */ /* 0x000fe20003800000 */
[----:B------:R-:W-:-:S04]  /*01b0*/  UIADD3 UR6, -UR6, 0x100000, URZ ;  /* 0x0010000006067890 */ /* 0x000fc8000fffe13f */
[----:B------:R-:W-:Y:S02]  /*01c0*/  USHF.L.U32 UR7, UR6, 0xb, URZ ;  /* 0x0000000b06077899 */ /* 0x000fe4000800063f */
[----:B------:R-:W-:Y:S02]  /*01d0*/  USHF.L.U32 UR6, UR6, 0x1, URZ ;  /* 0x0000000106067899 */ /* 0x000fe4000800063f */
[----:B0-----:R-:W-:Y:S02]  /*01e0*/  ULEA UR8, UR8, UR4, 0x18 ;  /* 0x0000000408087291 */ /* 0x001fe4000f8ec03f */
[----:B------:R-:W-:-:S04]  /*01f0*/  UIADD3 UR4, -UR5, 0x100000, URZ ;  /* 0x0010000005047890 */ /* 0x000fc8000fffe13f */
[----:B------:R-:W-:Y:S02]  /*0200*/  USHF.L.U32 UR5, UR4, 0xb, URZ ;  /* 0x0000000b04057899 */ /* 0x000fe4000800063f */
[----:B------:R-:W-:Y:S01]  /*0210*/  USHF.L.U32 UR4, UR4, 0x1, URZ ;  /* 0x0000000104047899 */ /* 0x000fe2000800063f */
[----:B------:R-:W0:Y:S11]  /*0220*/  FENCE.VIEW.ASYNC.S ;  /* 0x00000000000073c6 */ /* 0x000e360000000000 */
[----:B0-----:R0:W1:Y:S01]  /*0230*/  SYNCS.EXCH.64 URZ, [UR8], UR4 ;  /* 0x00000004083f75b2 */ /* 0x0010620008000100 */
[----:B------:R0:W2:Y:S01]  /*0240*/  SYNCS.EXCH.64 URZ, [UR8+0x10], UR6 ;  /* 0x00001006083f75b2 */ /* 0x0000a20008000100 */
[----:B------:R0:W3:Y:S01]  /*0250*/  SYNCS.EXCH.64 URZ, [UR8+0x8], UR4 ;  /* 0x00000804083f75b2 */ /* 0x0000e20008000100 */
[----:B------:R0:W4:Y:S01]  /*0260*/  SYNCS.EXCH.64 URZ, [UR8+0x18], UR6 ;  /* 0x00001806083f75b2 */ /* 0x0001220008000100 */
[----:B------:R-:W-:Y:S01]  /*0270*/  NOP ;  /* 0x0000000000007918 */ /* 0x000fe20000000000 */
.L_x_2:
[----:B------:R-:W-:Y:S01]  /*0280*/  SHF.R.S32.HI R7, RZ, 0x1f, R18 ;  /* 0x0000001fff077819 */ /* 0x000fe20000011412 */
[----:B------:R-:W5:Y:S01]  /*0290*/  SHFL.IDX PT, R0, R0, RZ, 0x1f ;  /* 0x00001fff00007589 */ /* 0x000f6200000e0000 */
[----:B0-----:R-:W0:Y:S01]  /*02a0*/  S2UR UR8, SR_CTAID.X ;  /* 0x00000000000879c3 */ /* 0x001e220000002500 */
[----:B------:R-:W-:Y:S02]  /*02b0*/  ELECT P0, URZ, PT ;  /* 0x00000000003f782f */ /* 0x000fe40003800000 */
[----:B------:R-:W-:Y:S01]  /*02c0*/  LEA.HI R7, R7, R18, RZ, 0x7 ;  /* 0x0000001207077211 */ /* 0x000fe200078f38ff */
[----:B------:R-:W1:Y:S01]  /*02d0*/  S2R R4, SR_CTAID.Y ;  /* 0x0000000000047919 */ /* 0x000e620000002600 */
[----:B------:R-:W-:Y:S01]  /*02e0*/  SHF.R.S32.HI R8, RZ, 0x1f, R3 ;  /* 0x0000001fff087819 */ /* 0x000fe20000011403 */
[----:B------:R-:W-:Y:S01]  /*02f0*/  ULDC UR4, c[0x0][0x150] ;  /* 0x0000540000047ab9 */ /* 0x000fe20000000800 */
[----:B------:R-:W-:Y:S01]  /*0300*/  LOP3.LUT R7, R7, 0xffffff80, RZ, 0xc0, !PT ;  /* 0xffffff8007077812 */ /* 0x000fe200078ec0ff */
[----:B------:R-:W-:Y:S01]  /*0310*/  NOP ;  /* 0x0000000000007918 */ /* 0x000fe20000000000 */
[----:B------:R-:W-:Y:S01]  /*0320*/  LEA.HI R8, R8, R3, RZ, 0x2 ;  /* 0x0000000308087211 */ /* 0x000fe200078f10ff */
[----:B------:R-:W2:Y:S01]  /*0330*/  LDC R10, c[0x0][0x144] ;  /* 0x00005100ff0a7b82 */ /* 0x000ea20000000800 */
[----:B------:R-:W-:Y:S01]  /*0340*/  NOP ;  /* 0x0000000000007918 */ /* 0x000fe20000000000 */
[----:B------:R-:W-:Y:S01]  /*0350*/  IMAD.IADD R6, R18, 0x1, -R7 ;  /* 0x0000000112067824 */ /* 0x000fe200078e0a07 */
[----:B------:R-:W-:-:S02]  /*0360*/  LOP3.LUT R8, R8, 0x3ffffffc, RZ, 0xc0, !PT ;  /* 0x3ffffffc08087812 */ /* 0x000fc400078ec0ff */
[----:B------:R-:W-:Y:S02]  /*0370*/  MOV R22, 0x1 ;  /* 0x0000000100167802 */ /* 0x000fe40000000f00 */
[----:B------:R-:W-:Y:S01]  /*0380*/  SHF.R.S32.HI R7, RZ, 0x1f, R6 ;  /* 0x0000001fff077819 */ /* 0x000fe20000011406 */
[----:B------:R-:W-:Y:S01]  /*0390*/  IMAD.IADD R8, R3, 0x1, -R8 ;  /* 0x0000000103087824 */ /* 0x000fe200078e0a08 */
[----:B------:R-:W3:Y:S01]  /*03a0*/  LDC R12, c[0x0][0x140] ;  /* 0x00005000ff0c7b82 */ /* 0x000ee20000000800 */
[----:B------:R-:W-:Y:S02]  /*03b0*/  ISETP.NE.AND P3, PT, R5, RZ, PT ;  /* 0x000000ff0500720c */ /* 0x000fe40003f65270 */
[----:B------:R-:W-:Y:S02]  /*03c0*/  LEA.HI R7, R7, R6, RZ, 0x3 ;  /* 0x0000000607077211 */ /* 0x000fe400078f18ff */
[----:B-----5:R-:W-:Y:S02]  /*03d0*/  ISETP.NE.OR P0, PT, R0, RZ, !P0 ;  /* 0x000000ff0000720c */ /* 0x020fe40004705670 */
[----:B------:R-:W-:-:S02]  /*03e0*/  SHF.R.S32.HI R0, RZ, 0x3, R7 ;  /* 0x00000003ff007819 */ /* 0x000fc40000011407 */
[----:B------:R-:W-:Y:S02]  /*03f0*/  SHF.R.S32.HI R7, RZ, 0x1f, R7 ;  /* 0x0000001fff077819 */ /* 0x000fe40000011407 */
[----:B0-----:R-:W-:Y:S02]  /*0400*/  I2FP.F32.U32 R9, UR8 ;  /* 0x0000000800097c45 */ /* 0x001fe40008201000 */
[----:B------:R-:W-:-:S03]  /*0410*/  LEA.HI R7, R7, R0, RZ, 0x2 ;  /* 0x0000000007077211 */ /* 0x000fc600078f10ff */
[----:B------:R-:W-:Y:S01]  /*0420*/  FMUL R9, R9, UR4 ;  /* 0x0000000409097c20 */ /* 0x000fe20008400000 */
[----:B------:R-:W-:Y:S01]  /*0430*/  LOP3.LUT R7, R7, 0xfffffffc, RZ, 0xc0, !PT ;  /* 0xfffffffc07077812 */ /* 0x000fe200078ec0ff */
[----:B------:R-:W-:Y:S01]  /*0440*/  VOTEU.ALL UP0, P0 ;  /* 0x00000000003f7886 */ /* 0x000fe20000000000 */
[----:B-1----:R-:W-:Y:S01]  /*0450*/  I2FP.F32.U32 R11, R4 ;  /* 0x00000004000b7245 */ /* 0x002fe20000201000 */
[----:B------:R-:W-:Y:S01]  /*0460*/  ULDC UR4, c[0x0][0x154] ;  /* 0x0000550000047ab9 */ /* 0x000fe20000000800 */
[----:B------:R-:W-:Y:S01]  /*0470*/  VOTEU.ALL UP1, P0 ;  /* 0x00000000003f7886 */ /* 0x000fe20000020000 */
[----:B------:R-:W-:Y:S01]  /*0480*/  IMAD.IADD R7, R0, 0x1, -R7 ;  /* 0x0000000100077824 */ /* 0x000fe200078e0a07 */
[----:B------:R-:W0:Y:S01]  /*0490*/  F2I.U32.TRUNC.NTZ R9, R9 ;  /* 0x0000000900097305 */ /* 0x000e22000020f000 */
[----:B------:R-:W1:Y:S01]  /*04a0*/  @!UP0 S2UR UR7, SR_CgaCtaId ;  /* 0x00000000000789c3 */ /* 0x000e620000008800 */
[----:B------:R-:W-:Y:S01]  /*04b0*/  @!UP0 UMOV UR6, 0x400 ;  /* 0x0000040000068882 */ /* 0x000fe20000000000 */
[----:B------:R-:W-:Y:S01]  /*04c0*/  IMAD R8, R8, 0x4, R7 ;  /* 0x0000000408087824 */ /* 0x000fe200078e0207 */
[----:B---3--:R-:W-:-:S04]  /*04d0*/  ISETP.EQ.U32.AND P2, PT, R12, 0x1, PT ;  /* 0x000000010c00780c */ /* 0x008fc80003f42070 */
[----:B------:R-:W-:-:S04]  /*04e0*/  SHF.R.S32.HI R3, RZ, 0x1f, R8 ;  /* 0x0000001fff037819 */ /* 0x000fc80000011408 */
[----:B------:R-:W-:Y:S01]  /*04f0*/  LEA.HI R0, R3, R8, RZ, 0x2 ;  /* 0x0000000803007211 */ /* 0x000fe200078f10ff */
[----:B0-----:R-:W-:-:S03]  /*0500*/  IMAD.MOV R7, RZ, RZ, -R9 ;  /* 0x000000ffff077224 */ /* 0x001fc600078e0a09 */
[----:B------:R-:W-:Y:S01]  /*0510*/  LOP3.LUT R9, R0, 0xfffffffc, RZ, 0xc0, !PT ;  /* 0xfffffffc00097812 */ /* 0x000fe200078ec0ff */
[----:B--2---:R-:W-:Y:S02]  /*0520*/  IMAD R3, R10, R7, UR8 ;  /* 0x000000080a037e24 */ /* 0x004fe4000f8e0207 */
[----:B------:R-:W-:Y:S02]  /*0530*/  FMUL R10, R11, UR4 ;  /* 0x000000040b0a7c20 */ /* 0x000fe40008400000 */
[C---:B------:R-:W-:Y:S01]  /*0540*/  IMAD.IADD R0, R8.reuse, 0x1, -R9 ;  /* 0x0000000108007824 */ /* 0x040fe200078e0a09 */
[----:B------:R-:W0:Y:S01]  /*0550*/  LDC R7, c[0x0][0x148] ;  /* 0x00005200ff077b82 */ /* 0x000e220000000800 */
[----:B------:R-:W-:Y:S01]  /*0560*/  SHF.R.S32.HI R9, RZ, 0x1f, R2 ;  /* 0x0000001fff097819 */ /* 0x000fe20000011402 */
[----:B------:R-:W-:Y:S01]  /*0570*/  IMAD.SHL.U32 R11, R8, 0x4, RZ ;  /* 0x00000004080b7824 */ /* 0x000fe200078e00ff */
[----:B------:R-:W-:Y:S01]  /*0580*/  UMOV UR4, 0x20 ;  /* 0x0000002000047882 */ /* 0x000fe20000000000 */
[----:B------:R-:W-:Y:S01]  /*0590*/  ISETP.NE.AND P4, PT, R0, R3, PT ;  /* 0x000000030000720c */ /* 0x000fe20003f85270 */
[----:B------:R-:W2:Y:S01]  /*05a0*/  F2I.U32.TRUNC.NTZ R10, R10 ;  /* 0x0000000a000a7305 */ /* 0x000ea2000020f000 */
[----:B------:R-:W-:Y:S01]  /*05b0*/  LEA.HI R9, R9, R2, RZ, 0x2 ;  /* 0x0000000209097211 */ /* 0x000fe200078f10ff */
[----:B------:R-:W-:-:S04]  /*05c0*/  @!UP0 UIADD3 UR4, -UR4, 0x100000, URZ ;  /* 0x0010000004048890 */ /* 0x000fc8000fffe13f */
[----:B------:R-:W-:Y:S02]  /*05d0*/  @!UP0 USHF.L.U32 UR5, UR4, 0xb, URZ ;  /* 0x0000000b04058899 */ /* 0x000fe4000800063f */
[----:B------:R-:W-:Y:S01]  /*05e0*/  @!UP0 USHF.L.U32 UR4, UR4, 0x1, URZ ;  /* 0x0000000104048899 */ /* 0x000fe2000800063f */
[----:B------:R-:W-:Y:S01]  /*05f0*/  LOP3.LUT R152, R8, 0xc, R11, 0x78, !PT ;  /* 0x0000000c08987812 */ /* 0x000fe200078e780b */
[----:B-1----:R-:W-:Y:S01]  /*0600*/  @!UP0 ULEA UR6, UR7, UR6, 0x18 ;  /* 0x0000000607068291 */ /* 0x002fe2000f8ec03f */
[----:B------:R-:W-:Y:S01]  /*0610*/  LOP3.LUT R9, R9, 0xfffffffc, RZ, 0xc0, !PT ;  /* 0xfffffffc09097812 */ /* 0x000fe200078ec0ff */
[----:B------:R-:W-:Y:S01]  /*0620*/  VOTEU.ALL UP0, P0 ;  /* 0x00000000003f7886 */ /* 0x000fe20000000000 */
[----:B------:R-:W-:Y:S01]  /*0630*/  LOP3.LUT P0, RZ, R6, 0x7, RZ, 0xc0, !PT ;  /* 0x0000000706ff7812 */ /* 0x000fe2000780c0ff */
[----:B------:R-:W-:Y:S02]  /*0640*/  VIADD R6, R5, 0xffffffff ;  /* 0xffffffff05067836 */ /* 0x000fe40000000000 */
[----:B------:R-:W-:Y:S01]  /*0650*/  IMAD.IADD R0, R2, 0x1, -R9 ;  /* 0x0000000102007824 */ /* 0x000fe200078e0a09 */
[----:B------:R-:W-:-:S02]  /*0660*/  ISETP.LT.U32.AND P0, PT, R152, 0x8, !P0 ;  /* 0x000000089800780c */ /* 0x000fc40004701070 */
[----:B------:R-:W-:Y:S01]  /*0670*/  @P4 SHF.R.S32.HI R9, RZ, 0x1f, R152 ;  /* 0x0000001fff094819 */ /* 0x000fe20000011498 */
[----:B--2---:R-:W-:Y:S01]  /*0680*/  IMAD.MOV R20, RZ, RZ, -R10 ;  /* 0x000000ffff147224 */ /* 0x004fe200078e0a0a */
[C---:B------:R-:W-:Y:S01]  /*0690*/  ISETP.NE.AND P1, PT, R0.reuse, 0x3, PT ;  /* 0x000000030000780c */ /* 0x040fe20003f25270 */
[----:B------:R-:W1:Y:S02]  /*06a0*/  FENCE.VIEW.ASYNC.S ;  /* 0x00000000000073c6 */ /* 0x000e640000000000 */
[----:B-1----:R1:W2:Y:S01]  /*06b0*/  @!UP0 SYNCS.EXCH.64 URZ, [UR6+0x30], UR4 ;  /* 0x00003004063f85b2 */ /* 0x0022a20008000100 */
[----:B------:R-:W-:Y:S01]  /*06c0*/  @P4 LEA.HI R9, R9, R152, RZ, 0x2 ;  /* 0x0000009809094211 */ /* 0x000fe200078f10ff */
[----:B0-----:R-:W-:Y:S01]  /*06d0*/  IMAD R2, R7, R20, R4 ;  /* 0x0000001407027224 */ /* 0x001fe200078e0204 */
[----:B------:R-:W-:Y:S02]  /*06e0*/  ISETP.EQ.OR P1, PT, R0, RZ, !P1 ;  /* 0x000000ff0000720c */ /* 0x000fe40004f22670 */
[----:B------:R-:W-:-:S02]  /*06f0*/  @P4 SHF.R.S32.HI R9, RZ, 0x2, R9 ;  /* 0x00000002ff094819 */ /* 0x000fc40000011409 */
[----:B------:R-:W-:Y:S02]  /*0700*/  ISETP.EQ.AND P1, PT, R5, RZ, P1 ;  /* 0x000000ff0500720c */ /* 0x000fe40000f22270 */
[----:B------:R-:W-:Y:S02]  /*0710*/  @P4 ISETP.NE.AND P5, PT, R9, R2, PT ;  /* 0x000000020900420c */ /* 0x000fe40003fa5270 */
[----:B------:R-:W-:Y:S02]  /*0720*/  ISETP.GE.U32.AND P6, PT, R6, 0x2, PT ;  /* 0x000000020600780c */ /* 0x000fe40003fc6070 */
[----:B------:R-:W-:Y:S02]  /*0730*/  SEL R9, RZ, 0x1, !P0 ;  /* 0x00000001ff097807 */ /* 0x000fe40004000000 */
[----:B------:R-:W-:Y:S01]  /*0740*/  @P4 SEL R22, RZ, 0x1, P5 ;  /* 0x00000001ff164807 */ /* 0x000fe20002800000 */
[----:B------:R1:W0:Y:S01]  /*0750*/  @!UP1 SYNCS.EXCH.64 URZ, [UR6+0x38], UR4 ;  /* 0x00003804063f95b2 */ /* 0x0002220008000100 */
[----:B------:R-:W-:Y:S01]  /*0760*/  SEL R19, RZ, 0x1, !P1 ;  /* 0x00000001ff137807 */ /* 0x000fe20004800000 */
[----:B------:R-:W-:Y:S01]  /*0770*/  NOP ;  /* 0x0000000000007918 */ /* 0x000fe20000000000 */
[----:B------:R-:W-:-:S02]  /*0780*/  LOP3.LUT R22, R22, R9, RZ, 0xc0, !PT ;  /* 0x0000000916167212 */ /* 0x000fc400078ec0ff */
[----:B------:R-:W-:Y:S01]  /*0790*/  SEL R19, R19, 0x2, P6 ;  /* 0x0000000213137807 */ /* 0x000fe20003000000 */
[----:B-12---:R-:W-:Y:S06]  /*07a0*/  @!P2 BRA `(.L_x_3) ;  /* 0x000000000008a947 */ /* 0x006fec0003800000 */
[----:B0---4-:R-:W-:Y:S01]  /*07b0*/  UCGABAR_ARV ;  /* 0x00000000000079c7 */ /* 0x011fe20008000000 */
[----:B------:R-:W-:Y:S05]  /*07c0*/  BRA `(.L_x_4) ;  /* 0x0000000000047947 */ /* 0x000fea0003800000 */
.L_x_3:
[----:B0---4-:R-:W-:Y:S01]  /*07d0*/  NOP ;  /* 0x0000000000007918 */ /* 0x011fe20000000000 */
.L_x_4:
[----:B------:R-:W0:Y:S01]  /*07e0*/  LDC R2, c[0x0][0x65c] ;  /* 0x00019700ff027b82 */ /* 0x000e220000000800 */
[----:B------:R-:W-:Y:S02]  /*07f0*/  IMAD.U32 R8, RZ, RZ, UR8 ;  /* 0x00000008ff087e24 */ /* 0x000fe4000f8e00ff */
[----:B------:R-:W-:Y:S01]  /*0800*/  IMAD.MOV.U32 R9, RZ, RZ, RZ ;  /* 0x000000ffff097224 */ /* 0x000fe200078e00ff */
[----:B0-----:R-:W-:-:S04]  /*0810*/  ISETP.NE.AND P1, PT, R2, 0x1, PT ;  /* 0x000000010200780c */ /* 0x001fc80003f25270 */
[----:B------:R-:W-:-:S09]  /*0820*/  P2R R5, PR, RZ, 0x2 ;  /* 0x00000002ff057803 */ /* 0x000fd20000000000 */
[----:B------:R-:W0:Y:S01]  /*0830*/  @P1 LDC R17, c[0x0][0x10] ;  /* 0x00000400ff111b82 */ /* 0x000e220000000800 */
[----:B------:R-:W-:Y:S02]  /*0840*/  @P1 IMAD.MOV.U32 R5, RZ, RZ, RZ ;  /* 0x000000ffff051224 */ /* 0x000fe400078e00ff */
[----:B------:R-:W-:-:S05]  /*0850*/  @P1 IMAD.MOV.U32 R13, RZ, RZ, RZ ;  /* 0x000000ffff0d1224 */ /* 0x000fca00078e00ff */
[----:B------:R-:W1:Y:S01]  /*0860*/  @!P1 LDC R11, c[0x0][0xc] ;  /* 0x00000300ff0b9b82 */ /* 0x000e620000000800 */
[----:B0-----:R-:W-:-:S04]  /*0870*/  @P1 IMAD.WIDE.U32 R16, R17, UR8, R4 ;  /* 0x0000000811101c25 */ /* 0x001fc8000f8e0004 */
[----:B------:R-:W-:Y:S02]  /*0880*/  @P1 IMAD.IADD R17, R17, 0x1, R13 ;  /* 0x0000000111111824 */ /* 0x000fe400078e020d */
[----:B-1----:R-:W-:-:S04]  /*0890*/  @!P1 IMAD.WIDE.U32 R8, R4, R11, R8 ;  /* 0x0000000b04089225 */ /* 0x002fc800078e0008 */
[----:B------:R-:W-:Y:S02]  /*08a0*/  @!P1 IMAD.MOV.U32 R16, RZ, RZ, R8 ;  /* 0x000000ffff109224 */ /* 0x000fe400078e0008 */
[----:B------:R-:W-:Y:S01]  /*08b0*/  @!P1 IMAD.MOV.U32 R17, RZ, RZ, R9 ;  /* 0x000000ffff119224 */ /* 0x000fe200078e0009 */
[----:B------:R-:W-:Y:S06]  /*08c0*/  @!P2 BRA `(.L_x_5) ;  /* 0x00000000000ca947 */ /* 0x000fec0003800000 */
[----:B------:R-:W-:Y:S01]  /*08d0*/  UCGABAR_WAIT ;  /* 0x0000000000007dc7 */ /* 0x000fe20008000000 */
[----:B------:R-:W-:Y:S01]  /*08e0*/  CCTL.IVALL ;  /* 0x00000000ff00798f */ /* 0x000fe20002000000 */
[----:B------:R-:W-:Y:S05]  /*08f0*/  BRA `(.L_x_6) ;  /* 0x0000000000047947 */ /* 0x000fea0003800000 */
.L_x_5:
[----:B------:R-:W-:Y:S06]  /*0900*/  BAR.SYNC.DEFER_BLOCKING 0x0 ;  /* 0x0000000000007b1d */ /* 0x000fec0000010000 */
.L_x_6:
[----:B------:R-:W-:Y:S05]  /*0910*/  @!P3 BRA `(.L_x_7) ;  /* 0x000000a800fcb947 */ /* 0x000fea0003800000 */
[----:B------:R-:W-:-:S13]  /*0920*/  ISETP.GT.U32.AND P0, PT, R6, 0x1, PT ;  /* 0x000000010600780c */ /* 0x000fda0003f04070 */
[----:B------:R-:W-:Y:S05]  /*0930*/  @P0 EXIT ;  /* 0x000000000000094d */ /* 0x000fea0003800000 */
[----:B------:R-:W-:Y:S01]  /*0940*/  ULDC.64 UR4, c[0x0][0x650] ;  /* 0x0001940000047ab9 */ /* 0x000fe20000000a00 */
[----:B------:R-:W-:Y:S01]  /*0950*/  PRMT R0, RZ, 0x7610, R0 ;  /* 0x00007610ff007816 */ /* 0x000fe20000000000 */
[----:B------:R-:W-:Y:S01]  /*0960*/  IMAD.MOV.U32 R153, RZ, RZ, -0x1 ;  /* 0xffffffffff997424 */ /* 0x000fe200078e00ff */
[----:B------:R-:W-:Y:S01]  /*0970*/  ISETP.GE.U32.AND P0, PT, R16, UR4, PT ;  /* 0x0000000410007c0c */ /* 0x000fe2000bf06070 */
[----:B------:R-:W-:Y:S01]  /*0980*/  IMAD.MOV.U32 R23, RZ, RZ, -0x1 ;  /* 0xffffffffff177424 */ /* 0x000fe200078e00ff */
[----:B------:R-:W-:Y:S02]  /*0990*/  MOV R154, 0xffffffff ;  /* 0xffffffff009a7802 */ /* 0x000fe40000000f00 */
[----:B------:R-:W-:-:S13]  /*09a0*/  ISETP.GE.U32.AND.EX P0, PT, R17, UR5, PT, P0 ;  /* 0x0000000511007c0c */ /* 0x000fda000bf06100 */
[----:B------:R-:W-:Y:S05]  /*09b0*/  @P0 BRA `(.L_x_8) ;  /* 0x00000004002c0947 */ /* 0x000fea0003800000 */
[----:B------:R-:W0:Y:S01]  /*09c0*/  LDC.64 R24, c[0x0][0x628] ;  /* 0x00018a00ff187b82 */ /* 0x000e220000000a00 */
[----:B------:R-:W-:Y:S02]  /*09d0*/  IMAD.MOV.U32 R8, RZ, RZ, R16 ;  /* 0x000000ffff087224 */ /* 0x000fe400078e0010 */
[----:B------:R-:W-:-:S05]  /*09e0*/  IMAD.MOV.U32 R9, RZ, RZ, R17 ;  /* 0x000000ffff097224 */ /* 0x000fca00078e0011 */
[----:B------:R-:W1:Y:S08]  /*09f0*/  LDC R0, c[0x0][0x630] ;  /* 0x00018c00ff007b82 */ /* 0x000e700000000800 */
[----:B------:R-:W2:Y:S01]  /*0a00*/  LDC.64 R26, c[0x0][0x620] ;  /* 0x00018800ff1a7b82 */ /* 0x000ea20000000a00 */
[----:B0-----:R-:W-:-:S04]  /*0a10*/  ISETP.NE.U32.AND P0, PT, R24, RZ, PT ;  /* 0x000000ff1800720c */ /* 0x001fc80003f05070 */
[----:B------:R-:W-:-:S13]  /*0a20*/  ISETP.NE.AND.EX P0, PT, R25, RZ, PT, P0 ;  /* 0x000000ff1900720c */ /* 0x000fda0003f05300 */
[----:B-12---:R-:W-:Y:S05]  /*0a30*/  @!P0 BRA `(.L_x_9) ;  /* 0x0000000000288947 */ /* 0x006fea0003800000 */
[----:B------:R-:W0:Y:S02]  /*0a40*/  LDC R13, c[0x0][0x634] ;  /* 0x00018d00ff0d7b82 */ /* 0x000e240000000800 */
[----:B0-----:R-:W-:-:S05]  /*0a50*/  IADD3 R13, P0, R16, R13, RZ ;  /* 0x0000000d100d7210 */ /* 0x001fca0007f1e0ff */
[----:B------:R-:W-:-:S04]  /*0a60*/  IMAD.X R15, RZ, RZ, R17, P0 ;  /* 0x000000ffff0f7224 */ /* 0x000fc800000e0611 */
[----:B------:R-:W-:-:S04]  /*0a70*/  IMAD.WIDE.U32 R8, R15, R24, RZ ;  /* 0x000000180f087225 */ /* 0x000fc800078e00ff */
[----:B------:R-:W-:-:S04]  /*0a80*/  IMAD.WIDE.U32 R10, P0, R13, R25, R8 ;  /* 0x000000190d0a7225 */ /* 0x000fc80007800008 */
[----:B------:R-:W-:-:S04]  /*0a90*/  IMAD.WIDE.U32 R8, R13, R24, RZ ;  /* 0x000000180d087225 */ /* 0x000fc800078e00ff */
[----:B------:R-:W-:Y:S01]  /*0aa0*/  IMAD.X R13, RZ, RZ, RZ, P0 ;  /* 0x000000ffff0d7224 */ /* 0x000fe200000e06ff */
[----:B------:R-:W-:Y:S01]  /*0ab0*/  IADD3 RZ, P0, R9, R10, RZ ;  /* 0x0000000a09ff7210 */ /* 0x000fe20007f1e0ff */
[----:B------:R-:W-:-:S04]  /*0ac0*/  IMAD.MOV.U32 R12, RZ, RZ, R11 ;  /* 0x000000ffff0c7224 */ /* 0x000fc800078e000b */
[----:B------:R-:W-:-:S08]  /*0ad0*/  IMAD.WIDE.U32.X R8, R15, R25, R12, P0 ;  /* 0x000000190f087225 */ /* 0x000fd000000e040c */
.L_x_9:
[----:B------:R-:W0:Y:S01]  /*0ae0*/  LDC.64 R24, c[0x0][0x640] ;  /* 0x00019000ff187b82 */ /* 0x000e220000000a00 */
[--C-:B------:R-:W-:Y:S01]  /*0af0*/  SHF.R.U64 R28, R8, R0, R9.reuse ;  /* 0x00000000081c7219 */ /* 0x100fe20000001209 */
[----:B------:R-:W-:Y:S01]  /*0b00*/  IMAD R30, R7, R20, R4 ;  /* 0x00000014071e7224 */ /* 0x000fe200078e0204 */
[----:B------:R-:W-:Y:S02]  /*0b10*/  SHF.R.U32.HI R0, RZ, R0, R9 ;  /* 0x00000000ff007219 */ /* 0x000fe40000011609 */
[----:B------:R-:W-:Y:S02]  /*0b20*/  IADD3 R5, P0, RZ, -R28, RZ ;  /* 0x8000001cff057210 */ /* 0x000fe40007f1e0ff */
[----:B------:R-:W-:Y:S01]  /*0b30*/  MOV R21, 0x1 ;  /* 0x0000000100157802 */ /* 0x000fe20000000f00 */
[----:B------:R-:W1:Y:S02]  /*0b40*/  LDC R6, c[0x0][0x618] ;  /* 0x00018600ff067b82 */ /* 0x000e640000000800 */
[----:B------:R-:W-:-:S04]  /*0b50*/  IMAD.X R9, RZ, RZ, ~R0, P0 ;  /* 0x000000ffff097224 */ /* 0x000fc800000e0e00 */
[-C--:B------:R-:W-:Y:S02]  /*0b60*/  IMAD R0, R9, R26.reuse, RZ ;  /* 0x0000001a09007224 */ /* 0x080fe400078e02ff */
[----:B------:R-:W2:Y:S01]  /*0b70*/  LDC R11, c[0x0][0x608] ;  /* 0x00018200ff0b7b82 */ /* 0x000ea20000000800 */
[----:B------:R-:W-:-:S04]  /*0b80*/  IMAD.WIDE.U32 R8, R5, R26, R16 ;  /* 0x0000001a05087225 */ /* 0x000fc800078e0010 */
[----:B------:R-:W-:-:S03]  /*0b90*/  IMAD R5, R5, R27, R0 ;  /* 0x0000001b05057224 */ /* 0x000fc600078e0200 */
[----:B------:R-:W3:Y:S01]  /*0ba0*/  LDC R12, c[0x0][0x658] ;  /* 0x00019600ff0c7b82 */ /* 0x000ee20000000800 */
[----:B0-----:R-:W-:Y:S01]  /*0bb0*/  ISETP.NE.U32.AND P0, PT, R24, RZ, PT ;  /* 0x000000ff1800720c */ /* 0x001fe20003f05070 */
[----:B------:R-:W-:Y:S02]  /*0bc0*/  IMAD.IADD R5, R9, 0x1, R5 ;  /* 0x0000000109057824 */ /* 0x000fe400078e0205 */
[----:B------:R-:W-:Y:S01]  /*0bd0*/  IMAD.MOV.U32 R9, RZ, RZ, -0x1 ;  /* 0xffffffffff097424 */ /* 0x000fe200078e00ff */
[----:B------:R-:W-:-:S03]  /*0be0*/  ISETP.NE.AND.EX P0, PT, R25, RZ, PT, P0 ;  /* 0x000000ff1900720c */ /* 0x000fc60003f05300 */
[----:B------:R-:W0:Y:S01]  /*0bf0*/  LDC R15, c[0x0][0x600] ;  /* 0x00018000ff0f7b82 */ /* 0x000e220000000800 */
[-CC-:B-1----:R-:W-:Y:S02]  /*0c00*/  SHF.R.U64 R13, R8, R6.reuse, R5.reuse ;  /* 0x00000006080d7219 */ /* 0x182fe40000001205 */
[----:B------:R-:W-:-:S05]  /*0c10*/  SHF.R.U32.HI R0, RZ, R6, R5 ;  /* 0x00000006ff007219 */ /* 0x000fca0000011605 */
[----:B------:R-:W1:Y:S01]  /*0c20*/  LDC R14, c[0x0][0x648] ;  /* 0x00019200ff0e7b82 */ /* 0x000e620000000800 */
[-CC-:B--2---:R-:W-:Y:S02]  /*0c30*/  SHF.R.U64 R27, R13, R11.reuse, R0.reuse ;  /* 0x0000000b0d1b7219 */ /* 0x184fe40000001200 */
[----:B------:R-:W-:-:S05]  /*0c40*/  SHF.R.U32.HI R5, RZ, R11, R0 ;  /* 0x0000000bff057219 */ /* 0x000fca0000011600 */
[----:B------:R-:W2:Y:S01]  /*0c50*/  LDC R26, c[0x0][0x638] ;  /* 0x00018e00ff1a7b82 */ /* 0x000ea20000000800 */
[-CC-:B---3--:R-:W-:Y:S02]  /*0c60*/  SHF.R.U64 R20, R27, R12.reuse, R5.reuse ;  /* 0x0000000c1b147219 */ /* 0x188fe40000001205 */
[-C--:B------:R-:W-:Y:S02]  /*0c70*/  SHF.L.U32 R0, R9, R12.reuse, RZ ;  /* 0x0000000c09007219 */ /* 0x080fe400000006ff */
[----:B------:R-:W-:Y:S01]  /*0c80*/  SHF.R.U32.HI R5, RZ, R12, R5 ;  /* 0x0000000cff057219 */ /* 0x000fe20000011605 */
[----:B------:R-:W-:Y:S01]  /*0c90*/  IMAD.MOV.U32 R4, RZ, RZ, R20 ;  /* 0x000000ffff047224 */ /* 0x000fe200078e0014 */
[----:B------:R-:W-:Y:S01]  /*0ca0*/  LOP3.LUT R10, RZ, R0, RZ, 0x33, !PT ;  /* 0x00000000ff0a7212 */ /* 0x000fe200078e33ff */
[----:B------:R-:W3:Y:S01]  /*0cb0*/  LDC R23, c[0x0][0x610] ;  /* 0x00018400ff177b82 */ /* 0x000ee20000000800 */
[----:B------:R-:W-:Y:S05]  /*0cc0*/  @!P0 BRA `(.L_x_10) ;  /* 0x0000000000288947 */ /* 0x000fea0003800000 */
[----:B------:R-:W4:Y:S02]  /*0cd0*/  LDC R9, c[0x0][0x64c] ;  /* 0x00019300ff097b82 */ /* 0x000f240000000800 */
[----:B----4-:R-:W-:-:S05]  /*0ce0*/  IADD3 R9, P0, R20, R9, RZ ;  /* 0x0000000914097210 */ /* 0x010fca0007f1e0ff */
        /* <DEDUP_REMOVED lines=8> */
.L_x_10:
[----:B-1----:R-:W-:Y:S01]  /*0d70*/  SHF.R.U64 R4, R4, R14, R5 ;  /* 0x0000000e04047219 */ /* 0x002fe20000001205 */
[----:B0-----:R-:W-:Y:S01]  /*0d80*/  VIADD R6, R15, 0xffffffff ;  /* 0xffffffff0f067836 */ /* 0x001fe20000000000 */
[----:B------:R-:W-:Y:S02]  /*0d90*/  SHF.L.U32 R0, R21, R12, RZ ;  /* 0x0000000c15007219 */ /* 0x000fe400000006ff */
[----:B------:R-:W-:Y:S01]  /*0da0*/  LOP3.LUT R5, R27, R10, RZ, 0xc0, !PT ;  /* 0x0000000a1b057212 */ /* 0x000fe200078ec0ff */
[----:B------:R-:W-:Y:S01]  /*0db0*/  IMAD.MOV R7, RZ, RZ, -R4 ;  /* 0x000000ffff077224 */ /* 0x000fe200078e0a04 */
[----:B------:R-:W-:Y:S02]  /*0dc0*/  SEL R3, R3, R30, !P1 ;  /* 0x0000001e03037207 */ /* 0x000fe40004800000 */
[----:B------:R-:W-:Y:S01]  /*0dd0*/  LOP3.LUT R6, R13, R6, RZ, 0xc0, !PT ;  /* 0x000000060d067212 */ /* 0x000fe200078ec0ff */
[----:B------:R-:W-:Y:S02]  /*0de0*/  IMAD R4, R0, R4, R5 ;  /* 0x0000000400047224 */ /* 0x000fe400078e0205 */
[----:B--2---:R-:W-:-:S02]  /*0df0*/  IMAD R0, R7, R26, R20 ;  /* 0x0000001a07007224 */ /* 0x004fc400078e0214 */
[----:B---3--:R-:W-:Y:S02]  /*0e00*/  IMAD R3, R4, R23, R3 ;  /* 0x0000001704037224 */ /* 0x008fe400078e0203 */
[----:B------:R-:W-:Y:S02]  /*0e10*/  IMAD.MOV.U32 R5, RZ, RZ, 0x1 ;  /* 0x00000001ff057424 */ /* 0x000fe400078e00ff */
[----:B------:R-:W-:Y:S02]  /*0e20*/  IMAD R4, R0, R15, R6 ;  /* 0x0000000f00047224 */ /* 0x000fe400078e0206 */
[----:B------:R-:W-:Y:S01]  /*0e30*/  IMAD.MOV.U32 R23, RZ, RZ, R28 ;  /* 0x000000ffff177224 */ /* 0x000fe200078e001c */
[----:B------:R-:W-:Y:S02]  /*0e40*/  PRMT R0, R5, 0x7610, R0 ;  /* 0x0000761005007816 */ /* 0x000fe40000000000 */
[----:B------:R-:W-:Y:S02]  /*0e50*/  SEL R154, R4, R3, !P1 ;  /* 0x00000003049a7207 */ /* 0x000fe40004800000 */
[----:B------:R-:W-:-:S07]  /*0e60*/  SEL R153, R3, R4, !P1 ;  /* 0x0000000403997207 */ /* 0x000fce0004800000 */
.L_x_8:
[----:B------:R-:W-:-:S08]  /*0e70*/  NOP ;  /* 0x0000000000007918 */ /* 0x000fd00000000000 */
[----:B------:R-:W0:Y:S02]  /*0e80*/  USETMAXREG.TRY_ALLOC.CTAPOOL UP0, 0xe8 ;  /* 0x000000e8000079c8 */ /* 0x000e240008000600 */
[----:B0-----:R-:W-:-:S13]  /*0e90*/  PLOP3.LUT P0, PT, PT, PT, UP0, 0x80, 0x0 ;  /* 0x000000000000781c */ /* 0x001fda0003f0f008 */
[----:B------:R-:W-:Y:S05]  /*0ea0*/  @!P0 BRA `(.L_x_8) ;  /* 0xfffffffc00f08947 */ /* 0x000fea000383ffff */
[----:B------:R-:W-:Y:S01]  /*0eb0*/  ULDC.64 UR4, c[0x0][0x598] ;  /* 0x0001660000047ab9 */ /* 0x000fe20000000a00 */
[----:B------:R-:W-:Y:S01]  /*0ec0*/  ULDC.64 UR36, c[0x0][0x208] ;  /* 0x0000820000247ab9 */ /* 0x000fe20000000a00 */
[----:B------:R-:W-:-:S04]  /*0ed0*/  ISETP.NE.U32.AND P0, PT, RZ, UR4, PT ;  /* 0x00000004ff007c0c */ /* 0x000fc8000bf05070 */
[----:B------:R-:W-:-:S13]  /*0ee0*/  ISETP.NE.AND.EX P0, PT, RZ, UR5, PT, P0 ;  /* 0x00000005ff007c0c */ /* 0x000fda000bf05300 */
[----:B------:R-:W-:Y:S05]  /*0ef0*/  @!P0 BRA `(.L_x_11) ;  /* 0x00000000001c8947 */ /* 0x000fea0003800000 */
[----:B------:R-:W0:Y:S02]  /*0f00*/  LDC.64 R4, c[0x0][0x598] ;  /* 0x00016600ff047b82 */ /* 0x000e240000000a00 */
[----:B0-----:R-:W2:Y:S02]  /*0f10*/  LDG.E.64 R4, desc[UR36][R4.64] ;  /* 0x0000002404047981 */ /* 0x001ea4000c1e1b00 */
[----:B--2---:R-:W-:-:S04]  /*0f20*/  ISETP.NE.U32.AND P0, PT, R4, RZ, PT ;  /* 0x000000ff0400720c */ /* 0x004fc80003f05070 */
[----:B------:R-:W-:-:S13]  /*0f30*/  ISETP.NE.AND.EX P0, PT, R5, RZ, PT, P0 ;  /* 0x000000ff0500720c */ /* 0x000fda0003f05300 */
[----:B------:R-:W-:Y:S05]  /*0f40*/  @!P0 BRA `(.L_x_11) ;  /* 0x0000000000088947 */ /* 0x000fea0003800000 */
[----:B------:R0:W5:Y:S01]  /*0f50*/  LD.E R155, desc[UR36][R4.64] ;  /* 0x00000024049b7980 */ /* 0x000162000c101900 */
[----:B------:R-:W-:Y:S05]  /*0f60*/  BRA `(.L_x_12) ;  /* 0x0000000000247947 */ /* 0x000fea0003800000 */
.L_x_11:
[----:B------:R-:W-:Y:S02]  /*0f70*/  ULDC.64 UR4, c[0x0][0x588] ;  /* 0x0001620000047ab9 */ /* 0x000fe40000000a00 */
[----:B------:R-:W-:-:S04]  /*0f80*/  ISETP.NE.U32.AND P0, PT, RZ, UR4, PT ;  /* 0x00000004ff007c0c */ /* 0x000fc8000bf05070 */
[----:B------:R-:W-:-:S13]  /*0f90*/  ISETP.NE.AND.EX P0, PT, RZ, UR5, PT, P0 ;  /* 0x00000005ff007c0c */ /* 0x000fda000bf05300 */
[----:B------:R-:W-:Y:S05]  /*0fa0*/  @!P0 BRA `(.L_x_13) ;  /* 0x00000000000c8947 */ /* 0x000fea0003800000 */
[----:B------:R-:W0:Y:S02]  /*0fb0*/  LDC.64 R4, c[0x0][0x588] ;  /* 0x00016200ff047b82 */ /* 0x000e240000000a00 */
[----:B0-----:R1:W5:Y:S01]  /*0fc0*/  LDG.E R155, desc[UR36][R4.64] ;  /* 0x00000024049b7981 */ /* 0x001362000c1e1900 */
[----:B------:R-:W-:Y:S05]  /*0fd0*/  BRA `(.L_x_12) ;  /* 0x0000000000087947 */ /* 0x000fea0003800000 */
.L_x_13:
[----:B------:R-:W-:Y:S02]  /*0fe0*/  ULDC UR4, c[0x0][0x580] ;  /* 0x0001600000047ab9 */ /* 0x000fe40000000800 */
[----:B------:R-:W-:-:S07]  /*0ff0*/  IMAD.U32 R155, RZ, RZ, UR4 ;  /* 0x00000004ff9b7e24 */ /* 0x000fce000f8e00ff */
.L_x_12:
[----:B------:R-:W-:Y:S02]  /*1000*/  ULDC.64 UR4, c[0x0][0x5a0] ;  /* 0x0001680000047ab9 */ /* 0x000fe40000000a00 */
[----:B------:R-:W-:-:S04]  /*1010*/  ISETP.NE.U32.AND P0, PT, RZ, UR4, PT ;  /* 0x00000004ff007c0c */ /* 0x000fc8000bf05070 */
[----:B------:R-:W-:-:S13]  /*1020*/  ISETP.NE.AND.EX P0, PT, RZ, UR5, PT, P0 ;  /* 0x00000005ff007c0c */ /* 0x000fda000bf05300 */
[----:B------:R-:W-:Y:S05]  /*1030*/  @!P0 BRA `(.L_x_14) ;  /* 0x00000000001c8947 */ /* 0x000fea0003800000 */
[----:B01----:R-:W0:Y:S02]  /*1040*/  LDC.64 R4, c[0x0][0x5a0] ;  /* 0x00016800ff047b82 */ /* 0x003e240000000a00 */
[----:B0-----:R-:W2:Y:S02]  /*1050*/  LDG.E.64 R4, desc[UR36][R4.64] ;  /* 0x0000002404047981 */ /* 0x001ea4000c1e1b00 */
[----:B--2---:R-:W-:-:S04]  /*1060*/  ISETP.NE.U32.AND P0, PT, R4, RZ, PT ;  /* 0x000000ff0400720c */ /* 0x004fc80003f05070 */
[----:B------:R-:W-:-:S13]  /*1070*/  ISETP.NE.AND.EX P0, PT, R5, RZ, PT, P0 ;  /* 0x000000ff0500720c */ /* 0x000fda0003f05300 */
[----:B------:R-:W-:Y:S05]  /*1080*/  @!P0 BRA `(.L_x_14) ;  /* 0x0000000000088947 */ /* 0x000fea0003800000 */
[----:B------:R0:W5:Y:S01]  /*1090*/  LD.E R156, desc[UR36][R4.64] ;  /* 0x00000024049c7980 */ /* 0x000162000c101900 */
[----:B------:R-:W-:Y:S05]  /*10a0*/  BRA `(.L_x_15) ;  /* 0x0000000000247947 */ /* 0x000fea0003800000 */
.L_x_14:
[----:B------:R-:W-:Y:S02]  /*10b0*/  ULDC.64 UR4, c[0x0][0x590] ;  /* 0x0001640000047ab9 */ /* 0x000fe40000000a00 */
[----:B------:R-:W-:-:S04]  /*10c0*/  ISETP.NE.U32.AND P0, PT, RZ, UR4, PT ;  /* 0x00000004ff007c0c */ /* 0x000fc8000bf05070 */
[----:B------:R-:W-:-:S13]  /*10d0*/  ISETP.NE.AND.EX P0, PT, RZ, UR5, PT, P0 ;  /* 0x00000005ff007c0c */ /* 0x000fda000bf05300 */
[----:B------:R-:W-:Y:S05]  /*10e0*/  @!P0 BRA `(.L_x_16) ;  /* 0x00000000000c8947 */ /* 0x000fea0003800000 */
[----:B------:R-:W2:Y:S02]  /*10f0*/  LDC.64 R156, c[0x0][0x590] ;  /* 0x00016400ff9c7b82 */ /* 0x000ea40000000a00 */
[----:B--2---:R2:W5:Y:S01]  /*1100*/  LDG.E R156, desc[UR36][R156.64] ;  /* 0x000000249c9c7981 */ /* 0x004562000c1e1900 */
[----:B------:R-:W-:Y:S05]  /*1110*/  BRA `(.L_x_15) ;  /* 0x0000000000087947 */ /* 0x000fea0003800000 */
.L_x_16:
[----:B------:R-:W-:Y:S02]  /*1120*/  ULDC UR4, c[0x0][0x584] ;  /* 0x0001610000047ab9 */ /* 0x000fe40000000800 */
[----:B------:R-:W-:-:S07]  /*1130*/  MOV R156, UR4 ;  /* 0x00000004009c7c02 */ /* 0x000fce0008000f00 */
.L_x_15:
[----:B------:R-:W-:-:S13]  /*1140*/  LOP3.LUT P0, RZ, R0, 0xff, RZ, 0xc0, !PT ;  /* 0x000000ff00ff7812 */ /* 0x000fda000780c0ff */
[----:B------:R-:W-:Y:S05]  /*1150*/  @!P0 EXIT ;  /* 0x000000000000894d */ /* 0x000fea0003800000 */
[----:B------:R-:W-:Y:S01]  /*1160*/  ULDC UR4, c[0x0][0x28c] ;  /* 0x0000a30000047ab9 */ /* 0x000fe20000000800 */
[----:B------:R-:W-:Y:S01]  /*1170*/  LOP3.LUT R166, R19, 0x1, RZ, 0xfc, !PT ;  /* 0x0000000113a67812 */ /* 0x000fe200078efcff */
[----:B------:R-:W-:Y:S01]  /*1180*/  UIADD3 UR4, UR4, 0x7f, URZ ;  /* 0x0000007f04047890 */ /* 0x000fe2000fffe03f */
[----:B------:R-:W-:Y:S01]  /*1190*/  UMOV UR38, URZ ;  /* 0x0000003f00267c82 */ /* 0x000fe20008000000 */
[----:B------:R-:W-:Y:S02]  /*11a0*/  UMOV UR39, URZ ;  /* 0x0000003f00277c82 */ /* 0x000fe40008000000 */
[----:B------:R-:W-:-:S04]  /*11b0*/  USHF.R.S32.HI UR5, URZ, 0x1f, UR4 ;  /* 0x0000001f3f057899 */ /* 0x000fc80008011404 */
[----:B------:R-:W-:-:S04]  /*11c0*/  ULEA.HI UR5, UR5, UR4, URZ, 0x7 ;  /* 0x0000000405057291 */ /* 0x000fc8000f8f383f */
[----:B------:R-:W-:-:S12]  /*11d0*/  USHF.R.S32.HI UR40, URZ, 0x7, UR5 ;  /* 0x000000073f287899 */ /* 0x000fd80008011405 */
.L_x_288:
[----:B------:R-:W-:Y:S01]  /*11e0*/  LOP3.LUT R0, R18, 0x80, RZ, 0xc0, !PT ;  /* 0x0000008012007812 */ /* 0x000fe200078ec0ff */
[----:B---3--:R-:W3:Y:S01]  /*11f0*/  S2UR UR7, SR_CgaCtaId ;  /* 0x00000000000779c3 */ /* 0x008ee20000008800 */
[----:B------:R-:W-:Y:S02]  /*1200*/  UMOV UR6, 0x400 ;  /* 0x0000040000067882 */ /* 0x000fe40000000000 */
[----:B------:R-:W-:-:S06]  /*1210*/  SHF.R.U32.HI R0, RZ, 0x7, R0 ;  /* 0x00000007ff007819 */ /* 0x000fcc0000011600 */
[----:B----4-:R-:W4:Y:S01]  /*1220*/  SHFL.IDX PT, R0, R0, RZ, 0x1f ;  /* 0x00001fff00007589 */ /* 0x010f2200000e0000 */
[----:B---3--:R-:W-:Y:S01]  /*1230*/  ULEA UR6, UR7, UR6, 0x18 ;  /* 0x0000000607067291 */ /* 0x008fe2000f8ec03f */
[----:B----4-:R-:W-:-:S13]  /*1240*/  R2UR UR4, R0 ;  /* 0x00000000000472ca */ /* 0x010fda00000e0000 */
[----:B------:R-:W-:-:S04]  /*1250*/  ULEA.HI UR5, UR4, UR4, URZ, 0x1 ;  /* 0x0000000404057291 */ /* 0x000fc8000f8f083f */
[----:B------:R-:W-:-:S04]  /*1260*/  ULOP3.LUT UR5, UR5, 0x7fffe, URZ, 0xc0, !UPT ;  /* 0x0007fffe05057892 */ /* 0x000fc8000f8ec03f */
[----:B------:R-:W-:-:S03]  /*1270*/  UIADD3 UR5, UR4, -UR5, URZ ;  /* 0x8000000504057290 */ /* 0x000fc6000fffe03f */
[----:B------:R-:W-:Y:S01]  /*1280*/  ULDC UR4, c[0x0][0x28c] ;  /* 0x0000a30000047ab9 */ /* 0x000fe20000000800 */
[----:B------:R-:W-:Y:S01]  /*1290*/  ULEA UR5, UR5, UR6, 0xd ;  /* 0x0000000605057291 */ /* 0x000fe2000f8e683f */
[----:B------:R-:W-:-:S03]  /*12a0*/  ISETP.LT.AND P0, PT, RZ, UR4, PT ;  /* 0x00000004ff007c0c */ /* 0x000fc6000bf01270 */
[----:B------:R-:W-:-:S04]  /*12b0*/  UIADD3 UR5, UR5, 0x100, URZ ;  /* 0x0000010005057890 */ /* 0x000fc8000fffe03f */
[----:B------:R-:W-:-:S04]  /*12c0*/  USHF.R.U32.HI UR5, URZ, 0x4, UR5 ;  /* 0x000000043f057899 */ /* 0x000fc80008011605 */
[----:B------:R-:W-:Y:S02]  /*12d0*/  ULOP3.LUT UR41, UR5, 0x3fff, URZ, 0xc0, !UPT ;  /* 0x00003fff05297892 */ /* 0x000fe4000f8ec03f */
[----:B-12---:R-:W-:Y:S10]  /*12e0*/  @P0 BRA `(.L_x_17) ;  /* 0x0000000000400947 */ /* 0x006ff40003800000 */
[----:B------:R-:W-:Y:S01]  /*12f0*/  MOV R0, 0x0 ;  /* 0x0000000000007802 */ /* 0x000fe20000000f00 */
[----:B------:R-:W-:Y:S01]  /*1300*/  ULDC.64 UR4, c[0x4][0x68] ;  /* 0x01001a0000047ab9 */ /* 0x000fe20000000a00 */
[----:B------:R-:W-:Y:S01]  /*1310*/  ULDC.64 UR6, c[0x4][0x8] ;  /* 0x0100020000067ab9 */ /* 0x000fe20000000a00 */
[----:B01----:R-:W-:Y:S01]  /*1320*/  IMAD.U32 R4, RZ, RZ, UR4 ;  /* 0x00000004ff047e24 */ /* 0x003fe2000f8e00ff */
[----:B------:R0:W1:Y:S01]  /*1330*/  LDC.64 R14, c[0x4][R0] ;  /* 0x01000000000e7b82 */ /* 0x0000620000000a00 */
[----:B------:R-:W-:Y:S01]  /*1340*/  IMAD.U32 R5, RZ, RZ, UR5 ;  /* 0x00000005ff057e24 */ /* 0x000fe2000f8e00ff */
[----:B------:R-:W-:Y:S01]  /*1350*/  ULDC.64 UR4, c[0x4][0x70] ;  /* 0x01001c0000047ab9 */ /* 0x000fe20000000a00 */
[----:B------:R-:W-:Y:S02]  /*1360*/  IMAD.U32 R10, RZ, RZ, UR6 ;  /* 0x00000006ff0a7e24 */ /* 0x000fe4000f8e00ff */
[----:B------:R-:W-:Y:S02]  /*1370*/  IMAD.U32 R6, RZ, RZ, UR4 ;  /* 0x00000004ff067e24 */ /* 0x000fe4000f8e00ff */
[----:B------:R-:W-:-:S02]  /*1380*/  IMAD.U32 R7, RZ, RZ, UR5 ;  /* 0x00000005ff077e24 */ /* 0x000fc4000f8e00ff */
[----:B------:R-:W-:Y:S02]  /*1390*/  IMAD.U32 R11, RZ, RZ, UR7 ;  /* 0x00000007ff0b7e24 */ /* 0x000fe4000f8e00ff */
[----:B------:R-:W-:Y:S02]  /*13a0*/  IMAD.MOV.U32 R8, RZ, RZ, 0x1e1 ;  /* 0x000001e1ff087424 */ /* 0x000fe400078e00ff */
[----:B------:R-:W-:Y:S02]  /*13b0*/  IMAD.MOV.U32 R12, RZ, RZ, 0x1 ;  /* 0x00000001ff0c7424 */ /* 0x000fe400078e00ff */
[----:B0-----:R-:W-:-:S07]  /*13c0*/  IMAD.MOV.U32 R13, RZ, RZ, RZ ;  /* 0x000000ffff0d7224 */ /* 0x001fce00078e00ff */
[----:B------:R-:W-:-:S07]  /*13d0*/  LEPC R20, `(.L_x_17) ;  /* 0x000000001014794e */ /* 0x000fce0000000000 */
[----:B-12--5:R-:W-:Y:S05]  /*13e0*/  CALL.ABS.NOINC R14 ;  /* 0x000000000e007343 */ /* 0x026fea0003c00000 */
.L_x_17:
[----:B------:R-:W-:-:S13]  /*13f0*/  ISETP.NE.AND P0, PT, R166, 0x3, PT ;  /* 0x00000003a600780c */ /* 0x000fda0003f05270 */
[----:B------:R-:W-:Y:S05]  /*1400*/  @!P0 BRA `(.L_x_18) ;  /* 0x0000000000048947 */ /* 0x000fea0003800000 */
[----:B------:R-:W-:Y:S01]  /*1410*/  BPT.TRAP 0x1 ;  /* 0x000000040000795c */ /* 0x000fe20000300000 */
.L_x_18:
[----:B------:R-:W3:Y:S01]  /*1420*/  S2UR UR5, SR_CgaCtaId ;  /* 0x00000000000579c3 */ /* 0x000ee20000008800 */
[----:B------:R-:W-:Y:S01]  /*1430*/  UMOV UR4, 0x400 ;  /* 0x0000040000047882 */ /* 0x000fe20000000000 */
[----:B------:R-:W-:Y:S01]  /*1440*/  MOV R3, UR39 ;  /* 0x0000002700037c02 */ /* 0x000fe20008000f00 */
[----:B------:R-:W-:-:S05]  /*1450*/  IMAD.U32 R0, RZ, RZ, UR38 ;  /* 0x00000026ff007e24 */ /* 0x000fca000f8e00ff */
[----:B------:R-:W-:Y:S01]  /*1460*/  SHF.L.U32 R0, R0, 0x1f, RZ ;  /* 0x0000001f00007819 */ /* 0x000fe200000006ff */
[----:B---3--:R-:W-:-:S06]  /*1470*/  ULEA UR4, UR5, UR4, 0x18 ;  /* 0x0000000405047291 */ /* 0x008fcc000f8ec03f */
[----:B------:R-:W-:-:S04]  /*1480*/  IMAD.U32 R6, RZ, RZ, UR4 ;  /* 0x00000004ff067e24 */ /* 0x000fc8000f8e00ff */
[----:B------:R-:W-:-:S04]  /*1490*/  IMAD R3, R3, 0x8, R6 ;  /* 0x0000000803037824 */ /* 0x000fc800078e0206 */
[----:B------:R3:W4:Y:S01]  /*14a0*/  SYNCS.PHASECHK.TRANS64.TRYWAIT P1, [R3+URZ], R0 ;  /* 0x00000000030075a7 */ /* 0x000722000802017f */
[----:B------:R-:W-:Y:S05]  /*14b0*/  @!P0 BRA `(.L_x_19) ;  /* 0x0000000000048947 */ /* 0x000fea0003800000 */
[----:B------:R-:W-:Y:S01]  /*14c0*/  BPT.TRAP 0x1 ;  /* 0x000000040000795c */ /* 0x000fe20000300000 */
.L_x_19:
[----:B----4-:R-:W-:Y:S05]  /*14d0*/  @P1 BRA `(.L_x_20) ;  /* 0x0000000000081947 */ /* 0x010fea0003800000 */
[----:B------:R-:W4:Y:S02]  /*14e0*/  SYNCS.PHASECHK.TRANS64.TRYWAIT P1, [R3+URZ], R0 ;  /* 0x00000000030075a7 */ /* 0x000f24000802017f */
[----:B----4-:R-:W-:Y:S05]  /*14f0*/  @!P1 BRA `(.L_x_21) ;  /* 0x000000b400ac9947 */ /* 0x010fea0003800000 */
.L_x_20:
[----:B------:R-:W-:-:S04]  /*1500*/  UISETP.LT.AND UP0, UPT, UR40, 0x1, UPT ;  /* 0x000000012800788c */ /* 0x000fc8000bf01270 */
[----:B------:R-:W-:-:S06]  /*1510*/  USEL UR4, UR40, 0x1, UP0 ;  /* 0x0000000128047887 */ /* 0x000fcc0008000000 */
[----:B---34-:R-:W-:Y:S01]  /*1520*/  IMAD.U32 R0, RZ, RZ, UR4 ;  /* 0x00000004ff007e24 */ /* 0x018fe2000f8e00ff */
[----:B------:R-:W-:Y:S05]  /*1530*/  WARPSYNC.ALL ;  /* 0x0000000000007948 */ /* 0x000fea0003800000 */
[----:B------:R-:W-:-:S04]  /*1540*/  IADD3 R0, -R0, UR40, RZ ;  /* 0x0000002800007c10 */ /* 0x000fc8000fffe1ff */
[----:B------:R-:W-:Y:S02]  /*1550*/  ISETP.GE.AND P1, PT, R0, 0x1, PT ;  /* 0x000000010000780c */ /* 0x000fe40003f26270 */
[----:B------:R-:W-:Y:S01]  /*1560*/  R2UR UR4, R6 ;  /* 0x00000000060472ca */ /* 0x000fe200000e0000 */
[----:B------:R-:W-:Y:S01]  /*1570*/  WARPGROUP.ARRIVE ;  /* 0x00000000000079c5 */ /* 0x000fe20000000000 */
[----:B------:R-:W-:Y:S01]  /*1580*/  UMOV UR9, 0x40000040 ;  /* 0x4000004000097882 */ /* 0x000fe20000000000 */
[----:B------:R-:W-:Y:S01]  /*1590*/  UMOV UR11, 0x40000040 ;  /* 0x40000040000b7882 */ /* 0x000fe20000000000 */
[----:B------:R-:W-:Y:S01]  /*15a0*/  UMOV UR13, 0x40000040 ;  /* 0x40000040000d7882 */ /* 0x000fe20000000000 */
[----:B------:R-:W-:-:S08]  /*15b0*/  UMOV UR15, UR11 ;  /* 0x0000000b000f7c82 */ /* 0x000fd00008000000 */
[----:B------:R-:W-:-:S04]  /*15c0*/  UIADD3 UR4, UR4, 0x20100, URZ ;  /* 0x0002010004047890 */ /* 0x000fc8000fffe03f */
[----:B------:R-:W-:-:S04]  /*15d0*/  USHF.R.U32.HI UR4, URZ, 0x4, UR4 ;  /* 0x000000043f047899 */ /* 0x000fc80008011604 */
[----:B------:R-:W-:Y:S02]  /*15e0*/  ULOP3.LUT UR5, UR4, 0x3fff, URZ, 0xc0, !UPT ;  /* 0x00003fff04057892 */ /* 0x000fe4000f8ec03f */
[----:B------:R-:W-:Y:S02]  /*15f0*/  ULOP3.LUT UR4, UR41, 0x10000, URZ, 0xfc, !UPT ;  /* 0x0001000029047892 */ /* 0x000fe4000f8efc3f */
[----:B------:R-:W-:Y:S02]  /*1600*/  ULOP3.LUT UR5, UR5, 0x10000, URZ, 0xfc, !UPT ;  /* 0x0001000005057892 */ /* 0x000fe4000f8efc3f */
[----:B------:R-:W-:Y:S02]  /*1610*/  ULEA UR8, UR39, UR4, 0xc ;  /* 0x0000000427087291 */ /* 0x000fe4000f8e603f */
[----:B------:R-:W-:Y:S02]  /*1620*/  ULEA UR6, UR39, UR5, 0xb ;  /* 0x0000000527067291 */ /* 0x000fe4000f8e583f */
[----:B------:R-:W-:-:S05]  /*1630*/  UIADD3 UR12, UR8, 0x400, URZ ;  /* 0x00000400080c7890 */ /* 0x000fca000fffe03f */
[----:B------:R-:W-:Y:S02]  /*1640*/  UMOV UR10, UR6 ;  /* 0x00000006000a7c82 */ /* 0x000fe40008000000 */
[----:B------:R-:W-:Y:S01]  /*1650*/  HGMMA.64x128x16.F32 R88, gdesc[UR8], RZ, !UPT, gsb0 ;  /* 0x01e00000085879f0 */ /* 0x000fe2000c0008ff */
[----:B------:R-:W-:Y:S02]  /*1660*/  UMOV UR14, UR10 ;  /* 0x0000000a000e7c82 */ /* 0x000fe40008000000 */
[----:B------:R-:W-:Y:S02]  /*1670*/  WARPGROUP.DEPBAR.LE gsb0, 0x0 ;  /* 0x00008000000079c5 */ /* 0x000fe40000010000 */
[----:B------:R-:W-:-:S07]  /*1680*/  WARPGROUP.ARRIVE ;  /* 0x00000000000079c5 */ /* 0x000fce0000000000 */
[----:B------:R-:W-:Y:S01]  /*1690*/  HGMMA.64x128x16.F32 R24, gdesc[UR12], RZ, !UPT, gsb0 ;  /* 0x01e000000c1879f0 */ /* 0x000fe2000c0008ff */
[----:B------:R-:W-:Y:S02]  /*16a0*/  UIADD3 UR12, UR8, 0x2, URZ ;  /* 0x00000002080c7890 */ /* 0x000fe4000fffe03f */
[----:B------:R-:W-:Y:S01]  /*16b0*/  UIADD3 UR14, UR6, 0x2, URZ ;  /* 0x00000002060e7890 */ /* 0x000fe2000fffe03f */
[----:B------:R-:W-:Y:S01]  /*16c0*/  UMOV UR13, 0x40000040 ;  /* 0x40000040000d7882 */ /* 0x000fe20000000000 */
[----:B------:R-:W-:Y:S01]  /*16d0*/  UMOV UR15, 0x40000040 ;  /* 0x40000040000f7882 */ /* 0x000fe20000000000 */
[----:B------:R-:W-:Y:S02]  /*16e0*/  WARPGROUP.DEPBAR.LE gsb0, 0x0 ;  /* 0x00008000000079c5 */ /* 0x000fe40000010000 */
[----:B------:R-:W-:-:S06]  /*16f0*/  WARPGROUP.ARRIVE ;  /* 0x00000000000079c5 */ /* 0x000fcc0000000000 */
[----:B------:R-:W-:Y:S01]  /*1700*/  HGMMA.64x128x16.F32 R88, gdesc[UR12], R88, gsb0 ;  /* 0x01e000000c5879f0 */ /* 0x000fe20008000858 */
[----:B------:R-:W-:Y:S01]  /*1710*/  UIADD3 UR12, UR8, 0x402, URZ ;  /* 0x00000402080c7890 */ /* 0x000fe2000fffe03f */
[----:B------:R-:W-:Y:S01]  /*1720*/  UMOV UR13, 0x40000040 ;  /* 0x40000040000d7882 */ /* 0x000fe20000000000 */
[----:B------:R-:W-:Y:S02]  /*1730*/  WARPGROUP.DEPBAR.LE gsb0, 0x0 ;  /* 0x00008000000079c5 */ /* 0x000fe40000010000 */
[----:B------:R-:W-:-:S07]  /*1740*/  WARPGROUP.ARRIVE ;  /* 0x00000000000079c5 */ /* 0x000fce0000000000 */
[----:B------:R-:W-:Y:S01]  /*1750*/  HGMMA.64x128x16.F32 R24, gdesc[UR12], R24, gsb0 ;  /* 0x01e000000c1879f0 */ /* 0x000fe20008000818 */
        /* <DEDUP_REMOVED lines=71> */
[----:B------:R-:W-:Y:S03]  /*1bd0*/  HGMMA.64x128x16.F32 R24, gdesc[UR12], R24, gsb0 ;  /* 0x01e000000c1879f0 */ /* 0x000fe60008000818 */
[----:B------:R-:W-:Y:S02]  /*1be0*/  WARPGROUP.DEPBAR.LE gsb0, 0x0 ;  /* 0x00008000000079c5 */ /* 0x000fe40000010000 */
[----:B------:R-:W-:Y:S05]  /*1bf0*/  @!P1 BRA `(.L_x_22) ;  /* 0x0000000800349947 */ /* 0x000fea0003800000 */
[----:B------:R-:W-:Y:S02]  /*1c00*/  UIADD3 UR6, UR39, 0x1, URZ ;  /* 0x0000000127067890 */ /* 0x000fe4000fffe03f */
[----:B------:R-:W-:Y:S02]  /*1c10*/  IMAD.U32 R3, RZ, RZ, UR39 ;  /* 0x00000027ff037e24 */ /* 0x000fe4000f8e00ff */
[----:B------:R-:W-:-:S04]  /*1c20*/  UISETP.NE.AND UP0, UPT, UR6, 0x2, UPT ;  /* 0x000000020600788c */ /* 0x000fc8000bf05270 */
[----:B------:R-:W-:Y:S02]  /*1c30*/  USEL UR7, URZ, 0x1, UP0 ;  /* 0x000000013f077887 */ /* 0x000fe40008000000 */
[----:B------:R-:W-:Y:S02]  /*1c40*/  USEL UR6, UR6, URZ, UP0 ;  /* 0x0000003f06067287 */ /* 0x000fe40008000000 */
[----:B------:R-:W-:-:S06]  /*1c50*/  ULOP3.LUT UR7, UR38, UR7, URZ, 0x3c, !UPT ;  /* 0x0000000726077292 */ /* 0x000fcc000f8e3c3f */
[----:B------:R-:W-:-:S07]  /*1c60*/  IMAD.U32 R7, RZ, RZ, UR7 ;  /* 0x00000007ff077e24 */ /* 0x000fce000f8e00ff */
.L_x_29:
[----:B------:R-:W-:Y:S05]  /*1c70*/  @!P0 BRA `(.L_x_23) ;  /* 0x0000000000048947 */ /* 0x000fea0003800000 */
[----:B------:R-:W-:Y:S01]  /*1c80*/  BPT.TRAP 0x1 ;  /* 0x000000040000795c */ /* 0x000fe20000300000 */
.L_x_23:
[----:B------:R-:W3:Y:S01]  /*1c90*/  S2UR UR8, SR_CgaCtaId ;  /* 0x00000000000879c3 */ /* 0x000ee20000008800 */
[----:B------:R-:W-:Y:S01]  /*1ca0*/  UMOV UR7, 0x400 ;  /* 0x0000040000077882 */ /* 0x000fe20000000000 */
[----:B01----:R-:W-:Y:S01]  /*1cb0*/  IMAD.U32 R5, RZ, RZ, UR6 ;  /* 0x00000006ff057e24 */ /* 0x003fe2000f8e00ff */
[----:B------:R-:W-:Y:S01]  /*1cc0*/  SHF.L.U32 R4, R7, 0x1f, RZ ;  /* 0x0000001f07047819 */ /* 0x000fe200000006ff */
[----:B---3--:R-:W-:-:S06]  /*1cd0*/  ULEA UR7, UR8, UR7, 0x18 ;  /* 0x0000000708077291 */ /* 0x008fcc000f8ec03f */
[----:B------:R-:W-:-:S05]  /*1ce0*/  IMAD.U32 R6, RZ, RZ, UR7 ;  /* 0x00000007ff067e24 */ /* 0x000fca000f8e00ff */
[----:B------:R-:W-:-:S04]  /*1cf0*/  LEA R5, R5, R6, 0x3 ;  /* 0x0000000605057211 */ /* 0x000fc800078e18ff */
[----:B------:R0:W1:Y:S01]  /*1d00*/  SYNCS.PHASECHK.TRANS64.TRYWAIT P1, [R5+URZ], R4 ;  /* 0x00000004050075a7 */ /* 0x000062000802017f */
[----:B------:R-:W-:Y:S05]  /*1d10*/  @!P0 BRA `(.L_x_24) ;  /* 0x0000000000048947 */ /* 0x000fea0003800000 */
[----:B------:R-:W-:Y:S01]  /*1d20*/  BPT.TRAP 0x1 ;  /* 0x000000040000795c */ /* 0x000fe20000300000 */
.L_x_24:
[----:B-1----:R-:W-:Y:S05]  /*1d30*/  @P1 BRA `(.L_x_25) ;  /* 0x0000000000081947 */ /* 0x002fea0003800000 */
[----:B------:R-:W1:Y:S02]  /*1d40*/  SYNCS.PHASECHK.TRANS64.TRYWAIT P1, [R5+URZ], R4 ;  /* 0x00000004050075a7 */ /* 0x000e64000802017f */
[----:B-1----:R-:W-:Y:S05]  /*1d50*/  @!P1 BRA `(.L_x_26) ;  /* 0x000000ac00a89947 */ /* 0x002fea0003800000 */
.L_x_25:
[----:B------:R-:W-:Y:S01]  /*1d60*/  ULEA UR10, UR6, UR4, 0xc ;  /* 0x00000004060a7291 */ /* 0x000fe2000f8e603f */
[----:B------:R-:W-:Y:S01]  /*1d70*/  WARPGROUP.ARRIVE ;  /* 0x00000000000079c5 */ /* 0x000fe20000000000 */
[----:B------:R-:W-:Y:S01]  /*1d80*/  ULEA UR8, UR6, UR5, 0xb ;  /* 0x0000000506087291 */ /* 0x000fe2000f8e583f */
[----:B------:R-:W-:Y:S01]  /*1d90*/  UMOV UR13, 0x40000040 ;  /* 0x40000040000d7882 */ /* 0x000fe20000000000 */
[----:B------:R-:W-:-:S03]  /*1da0*/  UMOV UR15, 0x40000040 ;  /* 0x40000040000f7882 */ /* 0x000fc60000000000 */
[----:B------:R-:W-:Y:S02]  /*1db0*/  UMOV UR12, UR10 ;  /* 0x0000000a000c7c82 */ /* 0x000fe40008000000 */
[----:B------:R-:W-:Y:S02]  /*1dc0*/  UMOV UR14, UR8 ;  /* 0x00000008000e7c82 */ /* 0x000fe40008000000 */
        /* <DEDUP_REMOVED lines=92> */
[----:B------:R-:W-:Y:S01]  /*2390*/  BPT.TRAP 0x1 ;  /* 0x000000040000795c */ /* 0x000fe20000300000 */
.L_x_27:
[----:B------:R-:W-:-:S13]  /*23a0*/  ISETP.NE.AND P1, PT, R22, RZ, PT ;  /* 0x000000ff1600720c */ /* 0x000fda0003f25270 */
[----:B01----:R-:W-:-:S04]  /*23b0*/  @P1 IMAD R4, R3, 0x8, R6 ;  /* 0x0000000803041824 */ /* 0x003fc800078e0206 */
[----:B------:R-:W-:-:S05]  /*23c0*/  @P1 VIADD R5, R4, 0x10 ;  /* 0x0000001004051836 */ /* 0x000fca0000000000 */
[----:B------:R-:W-:-:S04]  /*23d0*/  @P1 PRMT R5, R152, 0x654, R5 ;  /* 0x0000065498051816 */ /* 0x000fc80000000005 */
[----:B------:R0:W-:Y:S01]  /*23e0*/  @P1 SYNCS.ARRIVE.TRANS64.RED.A1T0 RZ, [R5+URZ], RZ ;  /* 0x000000ff05ff19a7 */ /* 0x0001e2000810043f */
[----:B------:R-:W-:-:S13]  /*23f0*/  ISETP.GT.U32.AND P1, PT, R19, 0x1, PT ;  /* 0x000000011300780c */ /* 0x000fda0003f24070 */
[----:B0-----:R-:W-:Y:S05]  /*2400*/  @P1 BRA `(.L_x_28) ;  /* 0x0000000000041947 */ /* 0x001fea0003800000 */
[----:B------:R-:W-:Y:S01]  /*2410*/  BPT.TRAP 0x1 ;  /* 0x000000040000795c */ /* 0x000fe20000300000 */
.L_x_28:
[----:B------:R-:W-:Y:S01]  /*2420*/  UIADD3 UR6, UR6, 0x1, URZ ;  /* 0x0000000106067890 */ /* 0x000fe2000fffe03f */
[C---:B------:R-:W-:Y:S01]  /*2430*/  ISETP.GT.AND P2, PT, R0.reuse, 0x1, PT ;  /* 0x000000010000780c */ /* 0x040fe20003f44270 */
[----:B------:R-:W-:Y:S02]  /*2440*/  VIADD R3, R3, 0x1 ;  /* 0x0000000103037836 */ /* 0x000fe40000000000 */
[----:B------:R-:W-:Y:S01]  /*2450*/  UISETP.NE.AND UP0, UPT, UR6, 0x2, UPT ;  /* 0x000000020600788c */ /* 0x000fe2000bf05270 */
[----:B------:R-:W-:Y:S02]  /*2460*/  VIADD R0, R0, 0xffffffff ;  /* 0xffffffff00007836 */ /* 0x000fe40000000000 */
[C---:B------:R-:W-:Y:S01]  /*2470*/  ISETP.NE.AND P1, PT, R3.reuse, 0x2, PT ;  /* 0x000000020300780c */ /* 0x040fe20003f25270 */
[----:B------:R-:W-:Y:S02]  /*2480*/  USEL UR7, URZ, 0x1, UP0 ;  /* 0x000000013f077887 */ /* 0x000fe40008000000 */
[----:B------:R-:W-:Y:S01]  /*2490*/  USEL UR6, UR6, URZ, UP0 ;  /* 0x0000003f06067287 */ /* 0x000fe20008000000 */
[----:B------:R-:W-:-:S03]  /*24a0*/  SEL R3, R3, RZ, P1 ;  /* 0x000000ff03037207 */ /* 0x000fc60000800000 */
[----:B------:R-:W-:Y:S01]  /*24b0*/  LOP3.LUT R7, R7, UR7, RZ, 0x3c, !PT ;  /* 0x0000000707077c12 */ /* 0x000fe2000f8e3cff */
[----:B------:R-:W-:Y:S07]  /*24c0*/  @P2 BRA `(.L_x_29) ;  /* 0xfffffff400e82947 */ /* 0x000fee000383ffff */
.L_x_22:
[----:B------:R-:W3:Y:S02]  /*24d0*/  LDC R0, c[0x0][0x28c] ;  /* 0x0000a300ff007b82 */ /* 0x000ee40000000800 */
[----:B---3--:R-:W-:-:S13]  /*24e0*/  ISETP.GE.AND P1, PT, R0, 0x1, PT ;  /* 0x000000010000780c */ /* 0x008fda0003f26270 */
[----:B------:R-:W-:Y:S05]  /*24f0*/  @!P1 BRA `(.L_x_30) ;  /* 0x0000000000409947 */ /* 0x000fea0003800000 */
[----:B------:R-:W-:Y:S05]  /*2500*/  @!P0 BRA `(.L_x_31) ;  /* 0x0000000000048947 */ /* 0x000fea0003800000 */
[----:B------:R-:W-:Y:S01]  /*2510*/  BPT.TRAP 0x1 ;  /* 0x000000040000795c */ /* 0x000fe20000300000 */
.L_x_31:
[----:B------:R-:W-:Y:S01]  /*2520*/  ISETP.NE.AND P0, PT, R22, RZ, PT ;  /* 0x000000ff1600720c */ /* 0x000fe20003f05270 */
[----:B------:R-:W-:-:S12]  /*2530*/  UISETP.LT.AND UP1, UPT, UR40, 0x1, UPT ;  /* 0x000000012800788c */ /* 0x000fd8000bf21270 */
[----:B------:R-:W-:-:S05]  /*2540*/  VOTEU.ANY UP0, P0 ;  /* 0x00000000003f7886 */ /* 0x000fca0000000100 */
[----:B------:R-:W-:-:S04]  /*2550*/  @UP0 USEL UR4, UR40, 0x1, UP1 ;  /* 0x0000000128040887 */ /* 0x000fc80008800000 */
[----:B------:R-:W-:-:S06]  /*2560*/  @UP0 UIADD3 UR4, UR39, UR40, -UR4 ;  /* 0x0000002827040290 */ /* 0x000fcc000fffe804 */
[----:B------:R-:W-:-:S04]  /*2570*/  IMAD.U32 R0, RZ, RZ, UR4 ;  /* 0x00000004ff007e24 */ /* 0x000fc8000f8e00ff */
[----:B------:R-:W-:-:S05]  /*2580*/  @P0 IMAD.SHL.U32 R0, R0, 0x8, RZ ;  /* 0x0000000800000824 */ /* 0x000fca00078e00ff */
[----:B------:R-:W-:-:S04]  /*2590*/  @P0 LOP3.LUT R0, R0, 0x8, RZ, 0xc0, !PT ;  /* 0x0000000800000812 */ /* 0x000fc800078ec0ff */
[----:B------:R-:W-:-:S04]  /*25a0*/  @P0 IADD3 R3, R6, 0x10, R0 ;  /* 0x0000001006030810 */ /* 0x000fc80007ffe000 */
[----:B------:R-:W-:-:S04]  /*25b0*/  @P0 PRMT R3, R152, 0x654, R3 ;  /* 0x0000065498030816 */ /* 0x000fc80000000003 */
[----:B------:R3:W-:Y:S01]  /*25c0*/  @P0 SYNCS.ARRIVE.TRANS64.RED.A1T0 RZ, [R3+URZ], RZ ;  /* 0x000000ff03ff09a7 */ /* 0x0007e2000810043f */
[----:B------:R-:W-:-:S13]  /*25d0*/  ISETP.GT.U32.AND P0, PT, R19, 0x1, PT ;  /* 0x000000011300780c */ /* 0x000fda0003f04070 */
[----:B---3--:R-:W-:Y:S05]  /*25e0*/  @P0 BRA `(.L_x_30) ;  /* 0x0000000000040947 */ /* 0x008fea0003800000 */
[----:B------:R-:W-:Y:S01]  /*25f0*/  BPT.TRAP 0x1 ;  /* 0x000000040000795c */ /* 0x000fe20000300000 */
.L_x_30:
[----:B------:R-:W3:Y:S01]  /*2600*/  LDC R6, c[0x0][0x288] ;  /* 0x0000a200ff067b82 */ /* 0x000ee20000000800 */
[--C-:B------:R-:W-:Y:S01]  /*2610*/  SHF.R.U32.HI R0, RZ, 0x2, R18.reuse ;  /* 0x00000002ff007819 */ /* 0x100fe20000011612 */
[----:B------:R-:W-:Y:S01]  /*2620*/  UIADD3 UR39, UR40, UR39, URZ ;  /* 0x0000002728277290 */ /* 0x000fe2000fffe03f */
[----:B01----:R-:W-:Y:S01]  /*2630*/  SHF.R.U32.HI R5, RZ, 0x7, R18 ;  /* 0x00000007ff057819 */ /* 0x003fe20000011612 */
[----:B------:R-:W-:Y:S01]  /*2640*/  IMAD.SHL.U32 R13, R154, 0x80, RZ ;  /* 0x000000809a0d7824 */ /* 0x000fe200078e00ff */
[----:B------:R-:W-:Y:S01]  /*2650*/  LOP3.LUT R3, R0, 0x7, RZ, 0xc0, !PT ;  /* 0x0000000700037812 */ /* 0x000fe200078ec0ff */
[----:B------:R-:W-:Y:S01]  /*2660*/  USHF.R.U32.HI UR4, URZ, 0x1, UR39 ;  /* 0x000000013f047899 */ /* 0x000fe20008011627 */
[----:B------:R-:W-:Y:S01]  /*2670*/  LOP3.LUT R4, R18, 0x60, RZ, 0xc0, !PT ;  /* 0x0000006012047812 */ /* 0x000fe200078ec0ff */
[----:B------:R-:W-:Y:S01]  /*2680*/  ULDC UR8, c[0x0][0x284] ;  /* 0x0000a10000087ab9 */ /* 0x000fe20000000800 */
[----:B------:R-:W-:Y:S01]  /*2690*/  LOP3.LUT R0, R5, 0x1, RZ, 0xc0, !PT ;  /* 0x0000000105007812 */ /* 0x000fe200078ec0ff */
[----:B------:R-:W-:Y:S01]  /*26a0*/  ULOP3.LUT UR4, UR4, 0x1, URZ, 0xc0, !UPT ;  /* 0x0000000104047892 */ /* 0x000fe2000f8ec03f */
[----:B------:R-:W-:Y:S01]  /*26b0*/  SHF.R.U32.HI R10, RZ, 0x1, R4 ;  /* 0x00000001ff0a7819 */ /* 0x000fe20000011604 */
[----:B------:R-:W-:Y:S01]  /*26c0*/  UISETP.GT.U32.AND UP1, UPT, UR39, 0x1, UPT ;  /* 0x000000012700788c */ /* 0x000fe2000bf24070 */
[----:B------:R-:W-:Y:S01]  /*26d0*/  SHF.R.S32.HI R21, RZ, 0x1f, R23 ;  /* 0x0000001fff157819 */ /* 0x000fe20000011417 */
[----:B------:R-:W-:Y:S01]  /*26e0*/  IMAD.SHL.U32 R4, R0, 0x40, RZ ;  /* 0x0000004000047824 */ /* 0x000fe200078e00ff */
[--C-:B------:R-:W-:Y:S01]  /*26f0*/  IADD3 R5, RZ, -R10, -R3.reuse ;  /* 0x8000000aff057210 */ /* 0x100fe20007ffe803 */
[----:B------:R-:W-:Y:S01]  /*2700*/  UISETP.NE.U32.AND UP0, UPT, UR4, 0x1, UPT ;  /* 0x000000010400788c */ /* 0x000fe2000bf05070 */
[----:B------:R-:W-:Y:S01]  /*2710*/  IMAD.WIDE R8, R153, 0x100, RZ ;  /* 0x0000010099087825 */ /* 0x000fe200078e02ff */
[----:B------:R-:W-:Y:S01]  /*2720*/  ULDC.64 UR6, c[0x0][0x5d0] ;  /* 0x0001740000067ab9 */ /* 0x000fe20000000a00 */
[----:B--2---:R-:W-:Y:S01]  /*2730*/  LOP3.LUT R157, R4, 0x40, R3, 0xe2, !PT ;  /* 0x00000040049d7812 */ /* 0x004fe200078ee203 */
[----:B------:R-:W-:Y:S01]  /*2740*/  UISETP.LT.U32.AND UP1, UPT, UR40, 0x2, UP1 ;  /* 0x000000022800788c */ /* 0x000fe20008f21070 */
[----:B------:R-:W-:Y:S01]  /*2750*/  LOP3.LUT R3, R18, 0x3, RZ, 0xc0, !PT ;  /* 0x0000000312037812 */ /* 0x000fe200078ec0ff */
[----:B------:R-:W-:Y:S01]  /*2760*/  UISETP.GT.U32.AND UP0, UPT, UR40, 0x1, !UP0 ;  /* 0x000000012800788c */ /* 0x000fe2000c704070 */
[----:B------:R-:W-:Y:S01]  /*2770*/  IMAD R4, R21, UR6, RZ ;  /* 0x0000000615047c24 */ /* 0x000fe2000f8e02ff */
[----:B---3--:R-:W-:Y:S01]  /*2780*/  ISETP.GE.AND P0, PT, R13, R6, PT ;  /* 0x000000060d00720c */ /* 0x008fe20003f06270 */
[----:B------:R-:W-:Y:S01]  /*2790*/  IMAD R0, R0, -0x40, R5 ;  /* 0xffffffc000007824 */ /* 0x000fe200078e0205 */
[----:B------:R-:W-:Y:S01]  /*27a0*/  USEL UR5, URZ, 0x1, !UP1 ;  /* 0x000000013f057887 */ /* 0x000fe2000c800000 */
[----:B------:R-:W-:Y:S01]  /*27b0*/  IMAD R12, R3, -0x2, R6 ;  /* 0xfffffffe030c7824 */ /* 0x000fe200078e0206 */
[----:B------:R-:W-:Y:S01]  /*27c0*/  SHF.L.U32 R6, R18, 0x1, RZ ;  /* 0x0000000112067819 */ /* 0x000fe200000006ff */
[----:B------:R-:W-:Y:S01]  /*27d0*/  IMAD.SHL.U32 R3, R153, 0x100, RZ ;  /* 0x0000010099037824 */ /* 0x000fe200078e00ff */
[----:B------:R-:W-:Y:S01]  /*27e0*/  USEL UR4, URZ, 0x1, !UP0 ;  /* 0x000000013f047887 */ /* 0x000fe2000c000000 */
[----:B------:R-:W-:Y:S01]  /*27f0*/  IMAD R11, R23, UR7, R4 ;  /* 0x00000007170b7c24 */ /* 0x000fe2000f8e0204 */
[----:B------:R-:W-:Y:S01]  /*2800*/  LOP3.LUT R6, R13, 0x6, R6, 0xf8, !PT ;  /* 0x000000060d067812 */ /* 0x000fe200078ef806 */
[----:B------:R-:W-:Y:S01]  /*2810*/  ULOP3.LUT UR39, UR39, 0x1, URZ, 0xc0, !UPT ;  /* 0x0000000127277892 */ /* 0x000fe2000f8ec03f */
[C---:B------:R-:W-:Y:S01]  /*2820*/  ISETP.GE.OR P0, PT, R3.reuse, UR8, P0 ;  /* 0x0000000803007c0c */ /* 0x040fe20008706670 */
[----:B------:R-:W-:Y:S01]  /*2830*/  ULOP3.LUT UR38, UR4, UR38, UR5, 0x96, !UPT ;  /* 0x0000002604267292 */ /* 0x000fe2000f8e9605 */
[----:B------:R-:W-:Y:S01]  /*2840*/  SHF.R.S32.HI R7, RZ, 0x1f, R6 ;  /* 0x0000001fff077819 */ /* 0x000fe20000011406 */
[----:B------:R-:W-:Y:S01]  /*2850*/  IMAD.MOV.U32 R153, RZ, RZ, -0x1 ;  /* 0xffffffffff997424 */ /* 0x000fe200078e00ff */
[----:B------:R-:W-:Y:S01]  /*2860*/  IADD3 R3, -R3, UR8, R0 ;  /* 0x0000000803037c10 */ /* 0x000fe2000fffe100 */
[----:B------:R-:W-:Y:S01]  /*2870*/  IMAD.IADD R0, R12, 0x1, -R13 ;  /* 0x000000010c007824 */ /* 0x000fe200078e0a0d */
[----:B------:R-:W-:Y:S01]  /*2880*/  LOP3.LUT R157, R8, R157, R10, 0xfe, !PT ;  /* 0x0000009d089d7212 */ /* 0x000fe200078efe0a */
[----:B------:R-:W-:-:S04]  /*2890*/  IMAD.WIDE.U32 R4, R23, UR6, R6 ;  /* 0x0000000617047c25 */ /* 0x000fc8000f8e0006 */
[----:B------:R-:W-:Y:S02]  /*28a0*/  IMAD.IADD R11, R5, 0x1, R11 ;  /* 0x00000001050b7824 */ /* 0x000fe400078e020b */
[----:B------:R-:W-:Y:S01]  /*28b0*/  IMAD.MOV.U32 R10, RZ, RZ, R4 ;  /* 0x000000ffff0a7224 */ /* 0x000fe200078e0004 */
[----:B------:R-:W-:Y:S06]  /*28c0*/  @P0 BRA `(.L_x_32) ;  /* 0x0000008400680947 */ /* 0x000fec0003800000 */
[----:B------:R-:W0:Y:S01]  /*28d0*/  LDC.64 R4, c[0x0][0x5c8] ;  /* 0x00017200ff047b82 */ /* 0x000e220000000a00 */
[----:B-----5:R-:W-:Y:S01]  /*28e0*/  FSETP.NEU.AND P0, PT, R156, RZ, PT ;  /* 0x000000ff9c00720b */ /* 0x020fe20003f0d000 */
[----:B------:R-:W-:Y:S01]  /*28f0*/  BSSY B0, `(.L_x_32) ;  /* 0x0000857000007945 */ /* 0x000fe20003800000 */
[----:B------:R-:W-:-:S04]  /*2900*/  ISETP.GT.AND P3, PT, R3, RZ, PT ;  /* 0x000000ff0300720c */ /* 0x000fc80003f64270 */
[----:B------:R-:W-:Y:S01]  /*2910*/  ISETP.GT.AND P1, PT, R0, RZ, P3 ;  /* 0x000000ff0000720c */ /* 0x000fe20001f24270 */
[-C--:B0-----:R-:W-:Y:S02]  /*2920*/  IMAD R12, R9, R4.reuse, RZ ;  /* 0x00000004090c7224 */ /* 0x081fe400078e02ff */
[----:B------:R-:W-:-:S04]  /*2930*/  IMAD.WIDE.U32 R168, R157, R4, R10 ;  /* 0x000000049da87225 */ /* 0x000fc800078e000a */
[----:B------:R-:W-:-:S04]  /*2940*/  IMAD R11, R157, R5, R12 ;  /* 0x000000059d0b7224 */ /* 0x000fc800078e020c */
[----:B------:R-:W-:Y:S01]  /*2950*/  IMAD.IADD R167, R169, 0x1, R11 ;  /* 0x00000001a9a77824 */ /* 0x000fe200078e020b */
[----:B------:R-:W-:Y:S06]  /*2960*/  @!P0 BRA `(.L_x_33) ;  /* 0x0000006000088947 */ /* 0x000fec0003800000 */
[----:B------:R-:W0:Y:S01]  /*2970*/  LDC.64 R12, c[0x0][0x5b8] ;  /* 0x00016e00ff0c7b82 */ /* 0x000e220000000a00 */
[----:B------:R-:W-:-:S07]  /*2980*/  ULDC.64 UR4, c[0x0][0x5c0] ;  /* 0x0001700000047ab9 */ /* 0x000fce0000000a00 */
[----:B------:R-:W1:Y:S08]  /*2990*/  LDC.64 R14, c[0x0][0x5b0] ;  /* 0x00016c00ff0e7b82 */ /* 0x000e700000000a00 */
[----:B------:R-:W2:Y:S01]  /*29a0*/  LDC.64 R10, c[0x0][0x5a8] ;  /* 0x00016a00ff0a7b82 */ /* 0x000ea20000000a00 */
[----:B0-----:R-:W-:-:S04]  /*29b0*/  IMAD R20, R21, R12, RZ ;  /* 0x0000000c15147224 */ /* 0x001fc800078e02ff */
[C---:B------:R-:W-:Y:S02]  /*29c0*/  IMAD R13, R23.reuse, R13, R20 ;  /* 0x0000000d170d7224 */ /* 0x040fe400078e0214 */
[----:B------:R-:W-:-:S04]  /*29d0*/  IMAD.WIDE.U32 R20, R23, R12, R6 ;  /* 0x0000000c17147225 */ /* 0x000fc800078e0006 */
[-C--:B-1----:R-:W-:Y:S02]  /*29e0*/  IMAD R154, R9, R14.reuse, RZ ;  /* 0x0000000e099a7224 */ /* 0x082fe400078e02ff */
[----:B------:R-:W-:Y:S02]  /*29f0*/  IMAD.IADD R159, R21, 0x1, R13 ;  /* 0x00000001159f7824 */ /* 0x000fe400078e020d */
[----:B------:R-:W-:Y:S02]  /*2a00*/  IMAD.MOV.U32 R158, RZ, RZ, R20 ;  /* 0x000000ffff9e7224 */ /* 0x000fe400078e0014 */
[C---:B------:R-:W-:Y:S02]  /*2a10*/  IMAD R169, R157.reuse, R15, R154 ;  /* 0x0000000f9da97224 */ /* 0x040fe400078e029a */
[----:B------:R-:W-:-:S05]  /*2a20*/  IMAD.WIDE.U32 R160, R157, R14, R158 ;  /* 0x0000000e9da07225 */ /* 0x000fca00078e009e */
[----:B------:R-:W-:Y:S02]  /*2a30*/  IADD3 R154, R161, R169, RZ ;  /* 0x000000a9a19a7210 */ /* 0x000fe40007ffe0ff */
[----:B--2---:R-:W-:-:S04]  /*2a40*/  LEA R162, P0, R160, R10, 0x1 ;  /* 0x0000000aa0a27211 */ /* 0x004fc800078008ff */
[----:B------:R-:W-:-:S05]  /*2a50*/  LEA.HI.X R163, R160, R11, R154, 0x1, P0 ;  /* 0x0000000ba0a37211 */ /* 0x000fca00000f0c9a */
[----:B------:R-:W2:Y:S01]  /*2a60*/  @P1 LDG.E.LTC128B.U16 R154, desc[UR36][R162.64] ;  /* 0x00000024a29a1981 */ /* 0x000ea2000c1e1520 */
[----:B------:R-:W-:Y:S01]  /*2a70*/  IMAD.WIDE.U32 R164, R157, R14, R6 ;  /* 0x0000000e9da47225 */ /* 0x000fe200078e0006 */
[----:B------:R-:W-:Y:S01]  /*2a80*/  ISETP.GT.AND P2, PT, R0, 0x1, P3 ;  /* 0x000000010000780c */ /* 0x000fe20001f44270 */
[----:B------:R-:W-:Y:S01]  /*2a90*/  BSSY B1, `(.L_x_34) ;  /* 0x0000012000017945 */ /* 0x000fe20003800000 */
[----:B------:R-:W-:Y:S01]  /*2aa0*/  LEA R160, P0, R168, UR4, 0x1 ;  /* 0x00000004a8a07c11 */ /* 0x000fe2000f8008ff */
[----:B------:R-:W-:Y:S02]  /*2ab0*/  IMAD.IADD R165, R169, 0x1, R165 ;  /* 0x00000001a9a57824 */ /* 0x000fe400078e02a5 */
[----:B------:R-:W-:-:S04]  /*2ac0*/  IMAD.WIDE.U32 R164, R23, R12, R164 ;  /* 0x0000000c17a47225 */ /* 0x000fc800078e00a4 */
[----:B--2---:R-:W-:-:S05]  /*2ad0*/  HADD2.F32 R161, -RZ, R154.H0_H0 ;  /* 0x2000009affa17230 */ /* 0x004fca0000004100 */
[----:B------:R-:W-:-:S04]  /*2ae0*/  FMUL R161, R161, R156 ;  /* 0x0000009ca1a17220 */ /* 0x000fc80000400000 */
[----:B------:R-:W-:Y:S01]  /*2af0*/  FFMA R161, R88, R155, R161 ;  /* 0x0000009b58a17223 */ /* 0x000fe200000000a1 */
[----:B------:R-:W-:-:S04]  /*2b00*/  IMAD.IADD R88, R13, 0x1, R165 ;  /* 0x000000010d587824 */ /* 0x000fc800078e02a5 */
[----:B------:R-:W-:Y:S02]  /*2b10*/  F2FP.F16.F32.PACK_AB R163, RZ, R161 ;  /* 0x000000a1ffa3723e */ /* 0x000fe400000000ff */
[----:B------:R-:W-:Y:S02]  /*2b20*/  LEA.HI.X R161, R168, UR5, R167, 0x1, P0 ;  /* 0x00000005a8a17c11 */ /* 0x000fe400080f0ca7 */
[----:B------:R-:W-:Y:S02]  /*2b30*/  PRMT R165, R163, 0x7610, R165 ;  /* 0x00007610a3a57816 */ /* 0x000fe400000000a5 */
[----:B------:R-:W-:-:S03]  /*2b40*/  LEA R162, P0, R164, R10, 0x1 ;  /* 0x0000000aa4a27211 */ /* 0x000fc600078008ff */
[----:B------:R0:W-:Y:S01]  /*2b50*/  @P1 STG.E.U16 desc[UR36][R160.64], R165 ;  /* 0x000000a5a0001986 */ /* 0x0001e2000c101524 */
[----:B------:R-:W-:Y:S01]  /*2b60*/  LEA.HI.X R163, R164, R11, R88, 0x1, P0 ;  /* 0x0000000ba4a37211 */ /* 0x000fe200000f0c58 */
[C---:B------:R-:W-:Y:S01]  /*2b70*/  IMAD.SHL.U32 R164, R14.reuse, 0x8, RZ ;  /* 0x000000080ea47824 */ /* 0x040fe200078e00ff */
[----:B0-----:R-:W-:Y:S01]  /*2b80*/  SHF.L.U64.HI R165, R14, 0x3, R15 ;  /* 0x000000030ea57819 */ /* 0x001fe2000001020f */
[----:B------:R-:W-:Y:S06]  /*2b90*/  @!P2 BRA `(.L_x_35) ;  /* 0x000000000004a947 */ /* 0x000fec0003800000 */
[----:B------:R0:W5:Y:S02]  /*2ba0*/  LDG.E.LTC128B.U16 R154, desc[UR36][R162.64+0x2] ;  /* 0x00000224a29a7981 */ /* 0x000164000c1e1520 */
.L_x_35:
[----:B------:R-:W-:Y:S05]  /*2bb0*/  BSYNC B1 ;  /* 0x0000000000017941 */ /* 0x000fea0003800000 */
.L_x_34:
[----:B-----5:R-:W-:Y:S01]  /*2bc0*/  HADD2.F32 R167, -RZ, R154.H0_H0 ;  /* 0x2000009affa77230 */ /* 0x020fe20000004100 */
[----:B------:R-:W-:Y:S01]  /*2bd0*/  ISETP.GT.AND P0, PT, R3, 0x8, PT ;  /* 0x000000080300780c */ /* 0x000fe20003f04270 */
[----:B------:R-:W-:-:S04]  /*2be0*/  IMAD.WIDE.U32 R172, R157, R14, R164 ;  /* 0x0000000e9dac7225 */ /* 0x000fc800078e00a4 */
[----:B------:R-:W-:Y:S01]  /*2bf0*/  FMUL R88, R167, R156 ;  /* 0x0000009ca7587220 */ /* 0x000fe20000400000 */
[----:B------:R-:W-:Y:S01]  /*2c00*/  IMAD.IADD R171, R169, 0x1, R173 ;  /* 0x00000001a9ab7824 */ /* 0x000fe200078e02ad */
[----:B------:R-:W-:Y:S02]  /*2c10*/  IADD3 R167, P4, R20, R172, RZ ;  /* 0x000000ac14a77210 */ /* 0x000fe40007f9e0ff */
[----:B------:R-:W-:Y:S01]  /*2c20*/  FFMA R89, R89, R155, R88 ;  /* 0x0000009b59597223 */ /* 0x000fe20000000058 */
[----:B------:R-:W-:Y:S02]  /*2c30*/  ISETP.GT.AND P1, PT, R0, RZ, P0 ;  /* 0x000000ff0000720c */ /* 0x000fe40000724270 */
[----:B------:R-:W-:Y:S01]  /*2c40*/  IMAD.X R168, R171, 0x1, R159, P4 ;  /* 0x00000001aba87824 */ /* 0x000fe200020e069f */
[----:B------:R-:W-:Y:S02]  /*2c50*/  LEA R88, P4, R167, R10, 0x1 ;  /* 0x0000000aa7587211 */ /* 0x000fe400078808ff */
[----:B------:R-:W-:-:S02]  /*2c60*/  F2FP.F16.F32.PACK_AB R169, RZ, R89 ;  /* 0x00000059ffa9723e */ /* 0x000fc400000000ff */
[--C-:B------:R-:W-:Y:S02]  /*2c70*/  LEA.HI.X R89, R167, R11, R168.reuse, 0x1, P4 ;  /* 0x0000000ba7597211 */ /* 0x100fe400020f0ca8 */
[----:B------:R-:W-:-:S05]  /*2c80*/  PRMT R168, R169, 0x7610, R168 ;  /* 0x00007610a9a87816 */ /* 0x000fca00000000a8 */
[----:B------:R1:W-:Y:S04]  /*2c90*/  @P2 STG.E.U16 desc[UR36][R160.64+0x2], R168 ;  /* 0x000002a8a0002986 */ /* 0x0003e8000c101524 */
[----:B------:R2:W3:Y:S01]  /*2ca0*/  @P1 LDG.E.LTC128B.U16 R154, desc[UR36][R88.64] ;  /* 0x00000024589a1981 */ /* 0x0004e2000c1e1520 */
[----:B------:R-:W-:Y:S01]  /*2cb0*/  IMAD.SHL.U32 R167, R4, 0x10, RZ ;  /* 0x0000001004a77824 */ /* 0x000fe200078e00ff */
[----:B------:R-:W-:Y:S01]  /*2cc0*/  IADD3 R172, P2, R6, R172, RZ ;  /* 0x000000ac06ac7210 */ /* 0x000fe20007f5e0ff */
[----:B------:R-:W-:Y:S03]  /*2cd0*/  BSSY B1, `(.L_x_36) ;  /* 0x0000011000017945 */ /* 0x000fe60003800000 */
[----:B------:R-:W-:Y:S01]  /*2ce0*/  IADD3 R170, P4, R167, R160, RZ ;  /* 0x000000a0a7aa7210 */ /* 0x000fe20007f9e0ff */
[----:B------:R-:W-:Y:S01]  /*2cf0*/  IMAD.X R173, R7, 0x1, R171, P2 ;  /* 0x0000000107ad7824 */ /* 0x000fe200010e06ab */
[----:B------:R-:W-:Y:S01]  /*2d00*/  ISETP.GT.AND P2, PT, R0, 0x1, P0 ;  /* 0x000000010000780c */ /* 0x000fe20000744270 */
[----:B------:R-:W-:-:S04]  /*2d10*/  IMAD.WIDE.U32 R172, R23, R12, R172 ;  /* 0x0000000c17ac7225 */ /* 0x000fc800078e00ac */
[----:B-1----:R-:W-:Y:S01]  /*2d20*/  IMAD.IADD R168, R13, 0x1, R173 ;  /* 0x000000010da87824 */ /* 0x002fe200078e02ad */
[----:B--2---:R-:W-:-:S04]  /*2d30*/  LEA R88, P5, R172, R10, 0x1 ;  /* 0x0000000aac587211 */ /* 0x004fc800078a08ff */
[----:B------:R-:W-:Y:S01]  /*2d40*/  LEA.HI.X R89, R172, R11, R168, 0x1, P5 ;  /* 0x0000000bac597211 */ /* 0x000fe200028f0ca8 */
[----:B---3--:R-:W-:-:S05]  /*2d50*/  HADD2.F32 R169, -RZ, R154.H0_H0 ;  /* 0x2000009affa97230 */ /* 0x008fca0000004100 */
[----:B------:R-:W-:-:S04]  /*2d60*/  FMUL R169, R169, R156 ;  /* 0x0000009ca9a97220 */ /* 0x000fc80000400000 */
[----:B------:R-:W-:Y:S01]  /*2d70*/  FFMA R90, R90, R155, R169 ;  /* 0x0000009b5a5a7223 */ /* 0x000fe200000000a9 */
[----:B------:R-:W-:-:S04]  /*2d80*/  SHF.L.U64.HI R169, R4, 0x4, R5 ;  /* 0x0000000404a97819 */ /* 0x000fc80000010205 */
[----:B------:R-:W-:Y:S02]  /*2d90*/  F2FP.F16.F32.PACK_AB R90, RZ, R90 ;  /* 0x0000005aff5a723e */ /* 0x000fe400000000ff */
[----:B------:R-:W-:-:S05]  /*2da0*/  IADD3.X R171, R169, R161, RZ, P4, !PT ;  /* 0x000000a1a9ab7210 */ /* 0x000fca00027fe4ff */
[----:B------:R1:W-:Y:S01]  /*2db0*/  @P1 STG.E.U16 desc[UR36][R170.64], R90 ;  /* 0x0000005aaa001986 */ /* 0x0003e2000c101524 */
[----:B------:R-:W-:Y:S05]  /*2dc0*/  @!P2 BRA `(.L_x_37) ;  /* 0x000000000004a947 */ /* 0x000fea0003800000 */
[----:B------:R2:W5:Y:S02]  /*2dd0*/  LDG.E.LTC128B.U16 R154, desc[UR36][R88.64+0x2] ;  /* 0x00000224589a7981 */ /* 0x000564000c1e1520 */
.L_x_37:
[----:B------:R-:W-:Y:S05]  /*2de0*/  BSYNC B1 ;  /* 0x0000000000017941 */ /* 0x000fea0003800000 */
.L_x_36:
[----:B-----5:R-:W-:Y:S01]  /*2df0*/  HADD2.F32 R173, -RZ, R154.H0_H0 ;  /* 0x2000009affad7230 */ /* 0x020fe20000004100 */
[----:B------:R-:W-:Y:S01]  /*2e00*/  ISETP.GT.AND P1, PT, R0, 0x8, P3 ;  /* 0x000000080000780c */ /* 0x000fe20001f24270 */
[----:B------:R-:W-:Y:S03]  /*2e10*/  BSSY B1, `(.L_x_38) ;  /* 0x000000a000017945 */ /* 0x000fe60003800000 */
[----:B-1----:R-:W-:-:S04]  /*2e20*/  FMUL R90, R173, R156 ;  /* 0x0000009cad5a7220 */ /* 0x002fc80000400000 */
[----:B------:R-:W-:Y:S01]  /*2e30*/  FFMA R90, R91, R155, R90 ;  /* 0x0000009b5b5a7223 */ /* 0x000fe2000000005a */
[----:B------:R-:W-:-:S04]  /*2e40*/  @P2 IMAD.MOV.U32 R91, RZ, RZ, R171 ;  /* 0x000000ffff5b2224 */ /* 0x000fc800078e00ab */
[----:B------:R-:W-:-:S04]  /*2e50*/  F2FP.F16.F32.PACK_AB R90, RZ, R90 ;  /* 0x0000005aff5a723e */ /* 0x000fc800000000ff */
[----:B------:R-:W-:Y:S01]  /*2e60*/  PRMT R168, R90, 0x7610, R168 ;  /* 0x000076105aa87816 */ /* 0x000fe200000000a8 */
[----:B------:R-:W-:-:S05]  /*2e70*/  @P2 IMAD.MOV.U32 R90, RZ, RZ, R170 ;  /* 0x000000ffff5a2224 */ /* 0x000fca00078e00aa */
[----:B------:R1:W-:Y:S01]  /*2e80*/  @P2 STG.E.U16 desc[UR36][R90.64+0x2], R168 ;  /* 0x000002a85a002986 */ /* 0x0003e2000c101524 */
[----:B------:R-:W-:Y:S05]  /*2e90*/  @!P1 BRA `(.L_x_39) ;  /* 0x0000000000049947 */ /* 0x000fea0003800000 */
[----:B------:R3:W5:Y:S02]  /*2ea0*/  LDG.E.LTC128B.U16 R154, desc[UR36][R162.64+0x10] ;  /* 0x00001024a29a7981 */ /* 0x000764000c1e1520 */
.L_x_39:
[----:B------:R-:W-:Y:S05]  /*2eb0*/  BSYNC B1 ;  /* 0x0000000000017941 */ /* 0x000fea0003800000 */
.L_x_38:
[----:B-1---5:R-:W-:Y:S01]  /*2ec0*/  HADD2.F32 R91, -RZ, R154.H0_H0 ;  /* 0x2000009aff5b7230 */ /* 0x022fe20000004100 */
[----:B------:R-:W-:Y:S01]  /*2ed0*/  ISETP.GT.AND P2, PT, R0, 0x9, P3 ;  /* 0x000000090000780c */ /* 0x000fe20001f44270 */
[----:B------:R-:W-:Y:S01]  /*2ee0*/  @P1 IMAD.MOV.U32 R90, RZ, RZ, R160 ;  /* 0x000000ffff5a1224 */ /* 0x000fe200078e00a0 */
[----:B------:R-:W-:Y:S02]  /*2ef0*/  BSSY B1, `(.L_x_40) ;  /* 0x0000009000017945 */ /* 0x000fe40003800000 */
[----:B------:R-:W-:-:S04]  /*2f00*/  FMUL R91, R91, R156 ;  /* 0x0000009c5b5b7220 */ /* 0x000fc80000400000 */
[----:B------:R-:W-:-:S05]  /*2f10*/  FFMA R91, R92, R155, R91 ;  /* 0x0000009b5c5b7223 */ /* 0x000fca000000005b */
[----:B------:R-:W-:-:S04]  /*2f20*/  F2FP.F16.F32.PACK_AB R91, RZ, R91 ;  /* 0x0000005bff5b723e */ /* 0x000fc800000000ff */
[----:B------:R-:W-:Y:S01]  /*2f30*/  PRMT R92, R91, 0x7610, R92 ;  /* 0x000076105b5c7816 */ /* 0x000fe2000000005c */
[----:B------:R-:W-:-:S05]  /*2f40*/  @P1 IMAD.MOV.U32 R91, RZ, RZ, R161 ;  /* 0x000000ffff5b1224 */ /* 0x000fca00078e00a1 */
[----:B------:R1:W-:Y:S01]  /*2f50*/  @P1 STG.E.U16 desc[UR36][R90.64+0x10], R92 ;  /* 0x0000105c5a001986 */ /* 0x0003e2000c101524 */
[----:B------:R-:W-:Y:S05]  /*2f60*/  @!P2 BRA `(.L_x_41) ;  /* 0x000000000004a947 */ /* 0x000fea0003800000 */
[----:B------:R4:W5:Y:S02]  /*2f70*/  LDG.E.LTC128B.U16 R154, desc[UR36][R162.64+0x12] ;  /* 0x00001224a29a7981 */ /* 0x000964000c1e1520 */
.L_x_41:
[----:B------:R-:W-:Y:S05]  /*2f80*/  BSYNC B1 ;  /* 0x0000000000017941 */ /* 0x000fea0003800000 */
.L_x_40:
[----:B-1---5:R-:W-:Y:S01]  /*2f90*/  HADD2.F32 R91, -RZ, R154.H0_H0 ;  /* 0x2000009aff5b7230 */ /* 0x022fe20000004100 */
[----:B------:R-:W-:Y:S01]  /*2fa0*/  ISETP.GT.AND P1, PT, R0, 0x8, P0 ;  /* 0x000000080000780c */ /* 0x000fe20000724270 */
[----:B------:R-:W-:Y:S03]  /*2fb0*/  BSSY B1, `(.L_x_42) ;  /* 0x000000a000017945 */ /* 0x000fe60003800000 */
[----:B------:R-:W-:Y:S01]  /*2fc0*/  FMUL R90, R91, R156 ;  /* 0x0000009c5b5a7220 */ /* 0x000fe20000400000 */
[----:B------:R-:W-:-:S03]  /*2fd0*/  @P2 IMAD.MOV.U32 R91, RZ, RZ, R161 ;  /* 0x000000ffff5b2224 */ /* 0x000fc600078e00a1 */
[----:B------:R-:W-:-:S05]  /*2fe0*/  FFMA R90, R93, R155, R90 ;  /* 0x0000009b5d5a7223 */ /* 0x000fca000000005a */
[----:B------:R-:W-:-:S04]  /*2ff0*/  F2FP.F16.F32.PACK_AB R90, RZ, R90 ;  /* 0x0000005aff5a723e */ /* 0x000fc800000000ff */
[----:B------:R-:W-:Y:S01]  /*3000*/  PRMT R92, R90, 0x7610, R92 ;  /* 0x000076105a5c7816 */ /* 0x000fe2000000005c */
[----:B------:R-:W-:-:S05]  /*3010*/  @P2 IMAD.MOV.U32 R90, RZ, RZ, R160 ;  /* 0x000000ffff5a2224 */ /* 0x000fca00078e00a0 */
[----:B------:R1:W-:Y:S01]  /*3020*/  @P2 STG.E.U16 desc[UR36][R90.64+0x12], R92 ;  /* 0x0000125c5a002986 */ /* 0x0003e2000c101524 */
[----:B------:R-:W-:Y:S05]  /*3030*/  @!P1 BRA `(.L_x_43) ;  /* 0x0000000000049947 */ /* 0x000fea0003800000 */
[----:B------:R0:W5:Y:S02]  /*3040*/  LDG.E.LTC128B.U16 R154, desc[UR36][R88.64+0x10] ;  /* 0x00001024589a7981 */ /* 0x000164000c1e1520 */
.L_x_43:
[----:B------:R-:W-:Y:S05]  /*3050*/  BSYNC B1 ;  /* 0x0000000000017941 */ /* 0x000fea0003800000 */
.L_x_42:
        /* <DEDUP_REMOVED lines=12> */
.L_x_45:
[----:B------:R-:W-:Y:S05]  /*3120*/  BSYNC B1 ;  /* 0x0000000000017941 */ /* 0x000fea0003800000 */
.L_x_44:
[----:B-1---5:R-:W-:Y:S01]  /*3130*/  HADD2.F32 R91, -RZ, R154.H0_H0 ;  /* 0x2000009aff5b7230 */ /* 0x022fe20000004100 */
[----:B------:R-:W-:Y:S01]  /*3140*/  ISETP.GT.AND P1, PT, R0, 0x10, P3 ;  /* 0x000000100000780c */ /* 0x000fe20001f24270 */
[----:B------:R-:W-:Y:S03]  /*3150*/  BSSY B1, `(.L_x_46) ;  /* 0x000000a000017945 */ /* 0x000fe60003800000 */
[----:B------:R-:W-:Y:S01]  /*3160*/  FMUL R90, R91, R156 ;  /* 0x0000009c5b5a7220 */ /* 0x000fe20000400000 */
[----:B------:R-:W-:-:S03]  /*3170*/  @P2 IMAD.MOV.U32 R91, RZ, RZ, R171 ;  /* 0x000000ffff5b2224 */ /* 0x000fc600078e00ab */
[----:B------:R-:W-:-:S05]  /*3180*/  FFMA R90, R95, R155, R90 ;  /* 0x0000009b5f5a7223 */ /* 0x000fca000000005a */
[----:B------:R-:W-:-:S04]  /*3190*/  F2FP.F16.F32.PACK_AB R90, RZ, R90 ;  /* 0x0000005aff5a723e */ /* 0x000fc800000000ff */
[----:B------:R-:W-:Y:S02]  /*31a0*/  PRMT R92, R90, 0x7610, R92 ;  /* 0x000076105a5c7816 */ /* 0x000fe4000000005c */
[----:B------:R-:W-:-:S05]  /*31b0*/  @P2 MOV R90, R170 ;  /* 0x000000aa005a2202 */ /* 0x000fca0000000f00 */
[----:B------:R1:W-:Y:S01]  /*31c0*/  @P2 STG.E.U16 desc[UR36][R90.64+0x12], R92 ;  /* 0x0000125c5a002986 */ /* 0x0003e2000c101524 */
[----:B------:R-:W-:Y:S05]  /*31d0*/  @!P1 BRA `(.L_x_47) ;  /* 0x0000000000049947 */ /* 0x000fea0003800000 */
[----:B------:R0:W5:Y:S02]  /*31e0*/  LDG.E.LTC128B.U16 R154, desc[UR36][R162.64+0x20] ;  /* 0x00002024a29a7981 */ /* 0x000164000c1e1520 */
.L_x_47:
[----:B------:R-:W-:Y:S05]  /*31f0*/  BSYNC B1 ;  /* 0x0000000000017941 */ /* 0x000fea0003800000 */
.L_x_46:
        /* <DEDUP_REMOVED lines=12> */
.L_x_49:
[----:B------:R-:W-:Y:S05]  /*32c0*/  BSYNC B1 ;  /* 0x0000000000017941 */ /* 0x000fea0003800000 */
.L_x_48:
        /* <DEDUP_REMOVED lines=12> */
.L_x_51:
[----:B------:R-:W-:Y:S05]  /*3390*/  BSYNC B1 ;  /* 0x0000000000017941 */ /* 0x000fea0003800000 */
.L_x_50:
        /* <DEDUP_REMOVED lines=12> */
.L_x_53:
[----:B------:R-:W-:Y:S05]  /*3460*/  BSYNC B1 ;  /* 0x0000000000017941 */ /* 0x000fea0003800000 */
.L_x_52:
[----:B-1---5:R-:W-:Y:S01]  /*3470*/  HADD2.F32 R91, -RZ, R154.H0_H0 ;  /* 0x2000009aff5b7230 */ /* 0x022fe20000004100 */
[----:B------:R-:W-:Y:S01]  /*3480*/  ISETP.GT.AND P1, PT, R0, 0x18, P3 ;  /* 0x000000180000780c */ /* 0x000fe20001f24270 */
[----:B------:R-:W-:Y:S03]  /*3490*/  BSSY B1, `(.L_x_54) ;  /* 0x000000a000017945 */ /* 0x000fe60003800000 */
[----:B------:R-:W-:Y:S01]  /*34a0*/  FMUL R90, R91, R156 ;  /* 0x0000009c5b5a7220 */ /* 0x000fe20000400000 */
[----:B------:R-:W-:-:S03]  /*34b0*/  @P2 MOV R91, R171 ;  /* 0x000000ab005b2202 */ /* 0x000fc60000000f00 */
[----:B------:R-:W-:-:S05]  /*34c0*/  FFMA R90, R99, R155, R90 ;  /* 0x0000009b635a7223 */ /* 0x000fca000000005a */
[----:B------:R-:W-:-:S04]  /*34d0*/  F2FP.F16.F32.PACK_AB R90, RZ, R90 ;  /* 0x0000005aff5a723e */ /* 0x000fc800000000ff */
[----:B------:R-:W-:Y:S01]  /*34e0*/  PRMT R92, R90, 0x7610, R92 ;  /* 0x000076105a5c7816 */ /* 0x000fe2000000005c */
[----:B------:R-:W-:-:S05]  /*34f0*/  @P2 IMAD.MOV.U32 R90, RZ, RZ, R170 ;  /* 0x000000ffff5a2224 */ /* 0x000fca00078e00aa */
[----:B------:R1:W-:Y:S01]  /*3500*/  @P2 STG.E.U16 desc[UR36][R90.64+0x22], R92 ;  /* 0x0000225c5a002986 */ /* 0x0003e2000c101524 */
[----:B------:R-:W-:Y:S05]  /*3510*/  @!P1 BRA `(.L_x_55) ;  /* 0x0000000000049947 */ /* 0x000fea0003800000 */
[----:B------:R0:W5:Y:S02]  /*3520*/  LDG.E.LTC128B.U16 R154, desc[UR36][R162.64+0x30] ;  /* 0x00003024a29a7981 */ /* 0x000164000c1e1520 */
.L_x_55:
[----:B------:R-:W-:Y:S05]  /*3530*/  BSYNC B1 ;  /* 0x0000000000017941 */ /* 0x000fea0003800000 */
.L_x_54:
        /* <DEDUP_REMOVED lines=12> */
.L_x_57:
[----:B------:R-:W-:Y:S05]  /*3600*/  BSYNC B1 ;  /* 0x0000000000017941 */ /* 0x000fea0003800000 */
.L_x_56:
        /* <DEDUP_REMOVED lines=12> */
.L_x_59:
[----:B------:R-:W-:Y:S05]  /*36d0*/  BSYNC B1 ;  /* 0x0000000000017941 */ /* 0x000fea0003800000 */
.L_x_58:
        /* <DEDUP_REMOVED lines=12> */
.L_x_61:
[----:B------:R-:W-:Y:S05]  /*37a0*/  BSYNC B1 ;  /* 0x0000000000017941 */ /* 0x000fea0003800000 */
.L_x_60:
        /* <DEDUP_REMOVED lines=12> */
.L_x_63:
[----:B------:R-:W-:Y:S05]  /*3870*/  BSYNC B1 ;  /* 0x0000000000017941 */ /* 0x000fea0003800000 */
.L_x_62:
[----:B-1---5:R-:W-:Y:S01]  /*3880*/  HADD2.F32 R91, -RZ, R154.H0_H0 ;  /* 0x2000009aff5b7230 */ /* 0x022fe20000004100 */
[----:B------:R-:W-:Y:S01]  /*3890*/  @P1 MOV R90, R160 ;  /* 0x000000a0005a1202 */ /* 0x000fe20000000f00 */
[----:B------:R-:W-:Y:S01]  /*38a0*/  BSSY B1, `(.L_x_64) ;  /* 0x000000a000017945 */ /* 0x000fe20003800000 */
[----:B------:R-:W-:Y:S02]  /*38b0*/  ISETP.GT.AND P2, PT, R0, 0x21, P3 ;  /* 0x000000210000780c */ /* 0x000fe40001f44270 */
        /* <DEDUP_REMOVED lines=8> */
.L_x_65:
[----:B------:R-:W-:Y:S05]  /*3940*/  BSYNC B1 ;  /* 0x0000000000017941 */ /* 0x000fea0003800000 */
.L_x_64:
        /* <DEDUP_REMOVED lines=12> */
.L_x_67:
[----:B------:R-:W-:Y:S05]  /*3a10*/  BSYNC B1 ;  /* 0x0000000000017941 */ /* 0x000fea0003800000 */
.L_x_66:
        /* <DEDUP_REMOVED lines=12> */
.L_x_69:
[----:B------:R-:W-:Y:S05]  /*3ae0*/  BSYNC B1 ;  /* 0x0000000000017941 */ /* 0x000fea0003800000 */
.L_x_68:
        /* <DEDUP_REMOVED lines=12> */
.L_x_71:
[----:B------:R-:W-:Y:S05]  /*3bb0*/  BSYNC B1 ;  /* 0x0000000000017941 */ /* 0x000fea0003800000 */
.L_x_70:
[----:B-1---5:R-:W-:Y:S01]  /*3bc0*/  HADD2.F32 R91, -RZ, R154.H0_H0 ;  /* 0x2000009aff5b7230 */ /* 0x022fe20000004100 */
[----:B------:R-:W-:Y:S01]  /*3bd0*/  ISETP.GT.AND P2, PT, R0, 0x29, P3 ;  /* 0x000000290000780c */ /* 0x000fe20001f44270 */
[----:B------:R-:W-:Y:S01]  /*3be0*/  @P1 IMAD.MOV.U32 R90, RZ, RZ, R160 ;  /* 0x000000ffff5a1224 */ /* 0x000fe200078e00a0 */
[----:B------:R-:W-:Y:S02]  /*3bf0*/  BSSY B1, `(.L_x_72) ;  /* 0x0000009000017945 */ /* 0x000fe40003800000 */
[----:B------:R-:W-:-:S04]  /*3c00*/  FMUL R91, R91, R156 ;  /* 0x0000009c5b5b7220 */ /* 0x000fc80000400000 */
[----:B------:R-:W-:-:S05]  /*3c10*/  FFMA R91, R108, R155, R91 ;  /* 0x0000009b6c5b7223 */ /* 0x000fca000000005b */
[----:B------:R-:W-:-:S04]  /*3c20*/  F2FP.F16.F32.PACK_AB R91, RZ, R91 ;  /* 0x0000005bff5b723e */ /* 0x000fc800000000ff */
[----:B------:R-:W-:Y:S02]  /*3c30*/  PRMT R92, R91, 0x7610, R92 ;  /* 0x000076105b5c7816 */ /* 0x000fe4000000005c */
[----:B------:R-:W-:-:S05]  /*3c40*/  @P1 MOV R91, R161 ;  /* 0x000000a1005b1202 */ /* 0x000fca0000000f00 */
[----:B------:R1:W-:Y:S01]  /*3c50*/  @P1 STG.E.U16 desc[UR36][R90.64+0x50], R92 ;  /* 0x0000505c5a001986 */ /* 0x0003e2000c101524 */
[----:B------:R-:W-:Y:S05]  /*3c60*/  @!P2 BRA `(.L_x_73) ;  /* 0x000000000004a947 */ /* 0x000fea0003800000 */
[----:B------:R0:W5:Y:S02]  /*3c70*/  LDG.E.LTC128B.U16 R154, desc[UR36][R162.64+0x52] ;  /* 0x00005224a29a7981 */ /* 0x000164000c1e1520 */
.L_x_73:
[----:B------:R-:W-:Y:S05]  /*3c80*/  BSYNC B1 ;  /* 0x0000000000017941 */ /* 0x000fea0003800000 */
.L_x_72:
        /* <DEDUP_REMOVED lines=12> */
.L_x_75:
[----:B------:R-:W-:Y:S05]  /*3d50*/  BSYNC B1 ;  /* 0x0000000000017941 */ /* 0x000fea0003800000 */
.L_x_74:
        /* <DEDUP_REMOVED lines=12> */
.L_x_77:
[----:B------:R-:W-:Y:S05]  /*3e20*/  BSYNC B1 ;  /* 0x0000000000017941 */ /* 0x000fea0003800000 */
.L_x_76:
        /* <DEDUP_REMOVED lines=12> */
.L_x_79:
[----:B------:R-:W-:Y:S05]  /*3ef0*/  BSYNC B1 ;  /* 0x0000000000017941 */ /* 0x000fea0003800000 */
.L_x_78:
        /* <DEDUP_REMOVED lines=12> */
.L_x_81:
[----:B------:R-:W-:Y:S05]  /*3fc0*/  BSYNC B1 ;  /* 0x0000000000017941 */ /* 0x000fea0003800000 */
.L_x_80:
        /* <DEDUP_REMOVED lines=12> */
.L_x_83:
[----:B------:R-:W-:Y:S05]  /*4090*/  BSYNC B1 ;  /* 0x0000000000017941 */ /* 0x000fea0003800000 */
.L_x_82:
        /* <DEDUP_REMOVED lines=12> */
.L_x_85:
[----:B------:R-:W-:Y:S05]  /*4160*/  BSYNC B1 ;  /* 0x0000000000017941 */ /* 0x000fea0003800000 */
.L_x_84:
        /* <DEDUP_REMOVED lines=12> */
.L_x_87:
[----:B------:R-:W-:Y:S05]  /*4230*/  BSYNC B1 ;  /* 0x0000000000017941 */ /* 0x000fea0003800000 */
.L_x_86:
        /* <DEDUP_REMOVED lines=12> */
.L_x_89:
[----:B------:R-:W-:Y:S05]  /*4300*/  BSYNC B1 ;  /* 0x0000000000017941 */ /* 0x000fea0003800000 */
.L_x_88:
        /* <DEDUP_REMOVED lines=12> */
.L_x_91:
[----:B------:R-:W-:Y:S05]  /*43d0*/  BSYNC B1 ;  /* 0x0000000000017941 */ /* 0x000fea0003800000 */
.L_x_90:
        /* <DEDUP_REMOVED lines=12> */
.L_x_93:
[----:B------:R-:W-:Y:S05]  /*44a0*/  BSYNC B1 ;  /* 0x0000000000017941 */ /* 0x000fea0003800000 */
.L_x_92:
        /* <DEDUP_REMOVED lines=12> */
.L_x_95:
[----:B------:R-:W-:Y:S05]  /*4570*/  BSYNC B1 ;  /* 0x0000000000017941 */ /* 0x000fea0003800000 */
.L_x_94:
        /* <DEDUP_REMOVED lines=12> */
.L_x_97:
[----:B------:R-:W-:Y:S05]  /*4640*/  BSYNC B1 ;  /* 0x0000000000017941 */ /* 0x000fea0003800000 */
.L_x_96:
        /* <DEDUP_REMOVED lines=12> */
.L_x_99:
[----:B------:R-:W-:Y:S05]  /*4710*/  BSYNC B1 ;  /* 0x0000000000017941 */ /* 0x000fea0003800000 */
.L_x_98:
        /* <DEDUP_REMOVED lines=12> */
.L_x_101:
[----:B------:R-:W-:Y:S05]  /*47e0*/  BSYNC B1 ;  /* 0x0000000000017941 */ /* 0x000fea0003800000 */
.L_x_100:
        /* <DEDUP_REMOVED lines=12> */
.L_x_103:
[----:B------:R-:W-:Y:S05]  /*48b0*/  BSYNC B1 ;  /* 0x0000000000017941 */ /* 0x000fea0003800000 */
.L_x_102:
        /* <DEDUP_REMOVED lines=12> */
.L_x_105:
[----:B------:R-:W-:Y:S05]  /*4980*/  BSYNC B1 ;  /* 0x0000000000017941 */ /* 0x000fea0003800000 */
.L_x_104:
        /* <DEDUP_REMOVED lines=12> */
.L_x_107:
[----:B------:R-:W-:Y:S05]  /*4a50*/  BSYNC B1 ;  /* 0x0000000000017941 */ /* 0x000fea0003800000 */
.L_x_106:
        /* <DEDUP_REMOVED lines=12> */
.L_x_109:
[----:B------:R-:W-:Y:S05]  /*4b20*/  BSYNC B1 ;  /* 0x0000000000017941 */ /* 0x000fea0003800000 */
.L_x_108:
        /* <DEDUP_REMOVED lines=12> */
.L_x_111:
[----:B------:R-:W-:Y:S05]  /*4bf0*/  BSYNC B1 ;  /* 0x0000000000017941 */ /* 0x000fea0003800000 */
.L_x_110:
        /* <DEDUP_REMOVED lines=12> */
.L_x_113:
[----:B------:R-:W-:Y:S05]  /*4cc0*/  BSYNC B1 ;  /* 0x0000000000017941 */ /* 0x000fea0003800000 */
.L_x_112:
        /* <DEDUP_REMOVED lines=12> */
.L_x_115:
[----:B------:R-:W-:Y:S05]  /*4d90*/  BSYNC B1 ;  /* 0x0000000000017941 */ /* 0x000fea0003800000 */
.L_x_114:
        /* <DEDUP_REMOVED lines=12> */
.L_x_117:
[----:B------:R-:W-:Y:S05]  /*4e60*/  BSYNC B1 ;  /* 0x0000000000017941 */ /* 0x000fea0003800000 */
.L_x_116:
        /* <DEDUP_REMOVED lines=12> */
.L_x_119:
[----:B------:R-:W-:Y:S05]  /*4f30*/  BSYNC B1 ;  /* 0x0000000000017941 */ /* 0x000fea0003800000 */
.L_x_118:
        /* <DEDUP_REMOVED lines=12> */
.L_x_121:
[----:B------:R-:W-:Y:S05]  /*5000*/  BSYNC B1 ;  /* 0x0000000000017941 */ /* 0x000fea0003800000 */
.L_x_120:
        /* <DEDUP_REMOVED lines=12> */
.L_x_123:
[----:B------:R-:W-:Y:S05]  /*50d0*/  BSYNC B1 ;  /* 0x0000000000017941 */ /* 0x000fea0003800000 */
.L_x_122:
        /* <DEDUP_REMOVED lines=12> */
.L_x_125:
[----:B------:R-:W-:Y:S05]  /*51a0*/  BSYNC B1 ;  /* 0x0000000000017941 */ /* 0x000fea0003800000 */
.L_x_124:
        /* <DEDUP_REMOVED lines=12> */
.L_x_127:
[----:B------:R-:W-:Y:S05]  /*5270*/  BSYNC B1 ;  /* 0x0000000000017941 */ /* 0x000fea0003800000 */
.L_x_126:
        /* <DEDUP_REMOVED lines=12> */
.L_x_129:
[----:B------:R-:W-:Y:S05]  /*5340*/  BSYNC B1 ;  /* 0x0000000000017941 */ /* 0x000fea0003800000 */
.L_x_128:
        /* <DEDUP_REMOVED lines=12> */
.L_x_131:
[----:B------:R-:W-:Y:S05]  /*5410*/  BSYNC B1 ;  /* 0x0000000000017941 */ /* 0x000fea0003800000 */
.L_x_130:
        /* <DEDUP_REMOVED lines=12> */
.L_x_133:
[----:B------:R-:W-:Y:S05]  /*54e0*/  BSYNC B1 ;  /* 0x0000000000017941 */ /* 0x000fea0003800000 */
.L_x_132:
        /* <DEDUP_REMOVED lines=12> */
.L_x_135:
[----:B------:R-:W-:Y:S05]  /*55b0*/  BSYNC B1 ;  /* 0x0000000000017941 */ /* 0x000fea0003800000 */
.L_x_134:
        /* <DEDUP_REMOVED lines=12> */
.L_x_137:
[----:B------:R-:W-:Y:S05]  /*5680*/  BSYNC B1 ;  /* 0x0000000000017941 */ /* 0x000fea0003800000 */
.L_x_136:
        /* <DEDUP_REMOVED lines=12> */
.L_x_139:
[----:B------:R-:W-:Y:S05]  /*5750*/  BSYNC B1 ;  /* 0x0000000000017941 */ /* 0x000fea0003800000 */
.L_x_138:
        /* <DEDUP_REMOVED lines=12> */
.L_x_141:
[----:B------:R-:W-:Y:S05]  /*5820*/  BSYNC B1 ;  /* 0x0000000000017941 */ /* 0x000fea0003800000 */
.L_x_140:
        /* <DEDUP_REMOVED lines=12> */
.L_x_143:
[----:B------:R-:W-:Y:S05]  /*58f0*/  BSYNC B1 ;  /* 0x0000000000017941 */ /* 0x000fea0003800000 */
.L_x_142:
        /* <DEDUP_REMOVED lines=12> */
.L_x_145:
[----:B------:R-:W-:Y:S05]  /*59c0*/  BSYNC B1 ;  /* 0x0000000000017941 */ /* 0x000fea0003800000 */
.L_x_144:
        /* <DEDUP_REMOVED lines=12> */
.L_x_147:
[----:B------:R-:W-:Y:S05]  /*5a90*/  BSYNC B1 ;  /* 0x0000000000017941 */ /* 0x000fea0003800000 */
.L_x_146:
        /* <DEDUP_REMOVED lines=12> */
.L_x_149:
[----:B------:R-:W-:Y:S05]  /*5b60*/  BSYNC B1 ;  /* 0x0000000000017941 */ /* 0x000fea0003800000 */
.L_x_148:
        /* <DEDUP_REMOVED lines=12> */
.L_x_151:
[----:B------:R-:W-:Y:S05]  /*5c30*/  BSYNC B1 ;  /* 0x0000000000017941 */ /* 0x000fea0003800000 */
.L_x_150:
        /* <DEDUP_REMOVED lines=12> */
.L_x_153:
[----:B------:R-:W-:Y:S05]  /*5d00*/  BSYNC B1 ;  /* 0x0000000000017941 */ /* 0x000fea0003800000 */
.L_x_152:
        /* <DEDUP_REMOVED lines=12> */
.L_x_155:
[----:B------:R-:W-:Y:S05]  /*5dd0*/  BSYNC B1 ;  /* 0x0000000000017941 */ /* 0x000fea0003800000 */
.L_x_154:
[----:B-1---5:R-:W-:Y:S01]  /*5de0*/  HADD2.F32 R91, -RZ, R154.H0_H0 ;  /* 0x2000009aff5b7230 */ /* 0x022fe20000004100 */
[----:B------:R-:W-:Y:S01]  /*5df0*/  ISETP.GT.AND P1, PT, R0, 0x79, P0 ;  /* 0x000000790000780c */ /* 0x000fe20000724270 */
[----:B------:R-:W-:Y:S01]  /*5e00*/  @P2 IMAD.MOV.U32 R8, RZ, RZ, R170 ;  /* 0x000000ffff082224 */ /* 0x000fe200078e00aa */
[----:B------:R-:W-:Y:S01]  /*5e10*/  IADD3 R157, P0, R157, 0x80, RZ ;  /* 0x000000809d9d7810 */ /* 0x000fe20007f1e0ff */
[----:B------:R-:W-:Y:S01]  /*5e20*/  BSSY B1, `(.L_x_156) ;  /* 0x000000a000017945 */ /* 0x000fe20003800000 */
[----:B------:R-:W-:-:S04]  /*5e30*/  FMUL R91, R91, R156 ;  /* 0x0000009c5b5b7220 */ /* 0x000fc80000400000 */
[----:B------:R-:W-:-:S05]  /*5e40*/  FFMA R91, R150, R155, R91 ;  /* 0x0000009b965b7223 */ /* 0x000fca000000005b */
[----:B------:R-:W-:-:S04]  /*5e50*/  F2FP.F16.F32.PACK_AB R91, RZ, R91 ;  /* 0x0000005bff5b723e */ /* 0x000fc800000000ff */
[----:B------:R-:W-:Y:S01]  /*5e60*/  PRMT R90, R91, 0x7610, R90 ;  /* 0x000076105b5a7816 */ /* 0x000fe2000000005a */
[----:B------:R-:W-:Y:S02]  /*5e70*/  IMAD.X R91, RZ, RZ, R9, P0 ;  /* 0x000000ffff5b7224 */ /* 0x000fe400000e0609 */
[----:B------:R-:W-:-:S05]  /*5e80*/  @P2 IMAD.MOV.U32 R9, RZ, RZ, R171 ;  /* 0x000000ffff092224 */ /* 0x000fca00078e00ab */
[----:B------:R1:W-:Y:S01]  /*5e90*/  @P2 STG.E.U16 desc[UR36][R8.64+0xf0], R90 ;  /* 0x0000f05a08002986 */ /* 0x0003e2000c101524 */
[----:B------:R-:W-:Y:S05]  /*5ea0*/  @!P1 BRA `(.L_x_157) ;  /* 0x0000000000049947 */ /* 0x000fea0003800000 */
[----:B------:R0:W5:Y:S02]  /*5eb0*/  LDG.E.LTC128B.U16 R154, desc[UR36][R88.64+0xf2] ;  /* 0x0000f224589a7981 */ /* 0x000164000c1e1520 */
.L_x_157:
[----:B------:R-:W-:Y:S05]  /*5ec0*/  BSYNC B1 ;  /* 0x0000000000017941 */ /* 0x000fea0003800000 */
.L_x_156:
[----:B-1---5:R-:W-:Y:S01]  /*5ed0*/  HADD2.F32 R9, -RZ, R154.H0_H0 ;  /* 0x2000009aff097230 */ /* 0x022fe20000004100 */
[----:B------:R-:W-:Y:S01]  /*5ee0*/  ISETP.GT.AND P0, PT, R3, 0x80, PT ;  /* 0x000000800300780c */ /* 0x000fe20003f04270 */
[----:B------:R-:W-:-:S03]  /*5ef0*/  IMAD R8, R91, R14, RZ ;  /* 0x0000000e5b087224 */ /* 0x000fc600078e02ff */
[----:B0-2---:R-:W-:Y:S01]  /*5f00*/  FMUL R88, R9, R156 ;  /* 0x0000009c09587220 */ /* 0x005fe20000400000 */
[C---:B------:R-:W-:Y:S01]  /*5f10*/  IMAD R97, R157.reuse, R15, R8 ;  /* 0x0000000f9d617224 */ /* 0x040fe200078e0208 */
[----:B------:R-:W-:Y:S01]  /*5f20*/  ISETP.GT.AND P3, PT, R0, RZ, P0 ;  /* 0x000000ff0000720c */ /* 0x000fe20000764270 */
[----:B------:R-:W-:-:S04]  /*5f30*/  IMAD.WIDE.U32 R8, R157, R14, R158 ;  /* 0x0000000e9d087225 */ /* 0x000fc800078e009e */
[----:B------:R-:W-:Y:S01]  /*5f40*/  FFMA R151, R151, R155, R88 ;  /* 0x0000009b97977223 */ /* 0x000fe20000000058 */
[----:B------:R-:W-:Y:S01]  /*5f50*/  IMAD.IADD R9, R9, 0x1, R97 ;  /* 0x0000000109097824 */ /* 0x000fe200078e0261 */
[----:B------:R-:W-:-:S03]  /*5f60*/  LEA R88, P2, R8, R10, 0x1 ;  /* 0x0000000a08587211 */ /* 0x000fc600078408ff */
[----:B------:R-:W-:Y:S02]  /*5f70*/  F2FP.F16.F32.PACK_AB R151, RZ, R151 ;  /* 0x00000097ff97723e */ /* 0x000fe400000000ff */
[----:B------:R-:W-:-:S03]  /*5f80*/  LEA.HI.X R89, R8, R11, R9, 0x1, P2 ;  /* 0x0000000b08597211 */ /* 0x000fc600010f0c09 */
[----:B------:R0:W-:Y:S04]  /*5f90*/  @P1 STG.E.U16 desc[UR36][R170.64+0xf2], R151 ;  /* 0x0000f297aa001986 */ /* 0x0001e8000c101524 */
[----:B------:R-:W2:Y:S01]  /*5fa0*/  @P3 LDG.E.LTC128B.U16 R154, desc[UR36][R88.64] ;  /* 0x00000024589a3981 */ /* 0x000ea2000c1e1520 */
[----:B------:R-:W-:Y:S01]  /*5fb0*/  IMAD.WIDE.U32 R8, R157, R14, R6 ;  /* 0x0000000e9d087225 */ /* 0x000fe200078e0006 */
[----:B------:R-:W-:Y:S01]  /*5fc0*/  SHF.L.U64.HI R95, R4, 0x8, R5 ;  /* 0x00000008045f7819 */ /* 0x000fe20000010205 */
[----:B------:R-:W-:Y:S01]  /*5fd0*/  BSSY B1, `(.L_x_158) ;  /* 0x0000011000017945 */ /* 0x000fe20003800000 */
[----:B------:R-:W-:Y:S01]  /*5fe0*/  ISETP.GT.AND P2, PT, R0, 0x1, P0 ;  /* 0x000000010000780c */ /* 0x000fe20000744270 */
[----:B------:R-:W-:Y:S02]  /*5ff0*/  IMAD.IADD R9, R97, 0x1, R9 ;  /* 0x0000000161097824 */ /* 0x000fe400078e0209 */
[----:B------:R-:W-:-:S02]  /*6000*/  IMAD.SHL.U32 R93, R4, 0x100, RZ ;  /* 0x00000100045d7824 */ /* 0x000fc400078e00ff */
[----:B------:R-:W-:-:S03]  /*6010*/  IMAD.WIDE.U32 R90, R23, R12, R8 ;  /* 0x0000000c175a7225 */ /* 0x000fc600078e0008 */
[----:B------:R-:W-:Y:S01]  /*6020*/  IADD3 R8, P1, R93, R160, RZ ;  /* 0x000000a05d087210 */ /* 0x000fe20007f3e0ff */
[----:B------:R-:W-:Y:S01]  /*6030*/  IMAD.IADD R5, R13, 0x1, R91 ;  /* 0x000000010d057824 */ /* 0x000fe200078e025b */
[C---:B------:R-:W-:Y:S02]  /*6040*/  LEA R4, P4, R90.reuse, R10, 0x1 ;  /* 0x0000000a5a047211 */ /* 0x040fe400078808ff */
[----:B------:R-:W-:Y:S02]  /*6050*/  IADD3.X R9, R95, R161, RZ, P1, !PT ;  /* 0x000000a15f097210 */ /* 0x000fe40000ffe4ff */
[----:B------:R-:W-:Y:S01]  /*6060*/  LEA.HI.X R5, R90, R11, R5, 0x1, P4 ;  /* 0x0000000b5a057211 */ /* 0x000fe200020f0c05 */
[----:B--2---:R-:W-:-:S05]  /*6070*/  HADD2.F32 R15, -RZ, R154.H0_H0 ;  /* 0x2000009aff0f7230 */ /* 0x004fca0000004100 */
[----:B------:R-:W-:-:S04]  /*6080*/  FMUL R15, R15, R156 ;  /* 0x0000009c0f0f7220 */ /* 0x000fc80000400000 */
[----:B------:R-:W-:-:S05]  /*6090*/  FFMA R15, R24, R155, R15 ;  /* 0x0000009b180f7223 */ /* 0x000fca000000000f */
[----:B------:R-:W-:-:S05]  /*60a0*/  F2FP.F16.F32.PACK_AB R15, RZ, R15 ;  /* 0x0000000fff0f723e */ /* 0x000fca00000000ff */
[----:B------:R0:W-:Y:S01]  /*60b0*/  @P3 STG.E.U16 desc[UR36][R8.64], R15 ;  /* 0x0000000f08003986 */ /* 0x0001e2000c101524 */
[----:B------:R-:W-:Y:S05]  /*60c0*/  @!P2 BRA `(.L_x_159) ;  /* 0x000000000004a947 */ /* 0x000fea0003800000 */
[----:B------:R1:W5:Y:S02]  /*60d0*/  LDG.E.LTC128B.U16 R154, desc[UR36][R4.64+0x2] ;  /* 0x00000224049a7981 */ /* 0x000364000c1e1520 */
.L_x_159:
[----:B------:R-:W-:Y:S05]  /*60e0*/  BSYNC B1 ;  /* 0x0000000000017941 */ /* 0x000fea0003800000 */
.L_x_158:
[----:B0----5:R-:W-:Y:S01]  /*60f0*/  HADD2.F32 R15, -RZ, R154.H0_H0 ;  /* 0x2000009aff0f7230 */ /* 0x021fe20000004100 */
[----:B------:R-:W-:Y:S01]  /*6100*/  ISETP.GT.AND P1, PT, R3, 0x88, PT ;  /* 0x000000880300780c */ /* 0x000fe20003f24270 */
[----:B------:R-:W-:Y:S03]  /*6110*/  BSSY B1, `(.L_x_160) ;  /* 0x000000f000017945 */ /* 0x000fe60003800000 */
[----:B------:R-:W-:Y:S01]  /*6120*/  FMUL R24, R15, R156 ;  /* 0x0000009c0f187220 */ /* 0x000fe20000400000 */
[----:B------:R-:W-:Y:S01]  /*6130*/  IMAD.WIDE.U32 R14, R157, R14, R164 ;  /* 0x0000000e9d0e7225 */ /* 0x000fe200078e00a4 */
[----:B------:R-:W-:-:S03]  /*6140*/  ISETP.GT.AND P3, PT, R0, RZ, P1 ;  /* 0x000000ff0000720c */ /* 0x000fc60000f64270 */
[----:B------:R-:W-:Y:S01]  /*6150*/  FFMA R24, R25, R155, R24 ;  /* 0x0000009b19187223 */ /* 0x000fe20000000018 */
[----:B------:R-:W-:Y:S01]  /*6160*/  IMAD.IADD R97, R97, 0x1, R15 ;  /* 0x0000000161617824 */ /* 0x000fe200078e020f */
[-C--:B------:R-:W-:Y:S02]  /*6170*/  IADD3 R21, P5, R20, R14.reuse, RZ ;  /* 0x0000000e14157210 */ /* 0x080fe40007fbe0ff */
[----:B------:R-:W-:Y:S02]  /*6180*/  IADD3 R20, P4, R6, R14, RZ ;  /* 0x0000000e06147210 */ /* 0x000fe40007f9e0ff */
[----:B------:R-:W-:Y:S01]  /*6190*/  F2FP.F16.F32.PACK_AB R24, RZ, R24 ;  /* 0x00000018ff18723e */ /* 0x000fe200000000ff */
[----:B------:R-:W-:Y:S01]  /*61a0*/  IMAD.X R158, R97, 0x1, R159, P5 ;  /* 0x00000001619e7824 */ /* 0x000fe200028e069f */
[----:B------:R-:W-:-:S03]  /*61b0*/  LEA R14, P5, R21, R10, 0x1 ;  /* 0x0000000a150e7211 */ /* 0x000fc600078a08ff */
[----:B------:R0:W-:Y:S01]  /*61c0*/  @P2 STG.E.U16 desc[UR36][R8.64+0x2], R24 ;  /* 0x0000021808002986 */ /* 0x0001e2000c101524 */
[----:B------:R-:W-:Y:S01]  /*61d0*/  LEA.HI.X R15, R21, R11, R158, 0x1, P5 ;  /* 0x0000000b150f7211 */ /* 0x000fe200028f0c9e */
[----:B------:R-:W-:Y:S08]  /*61e0*/  @!P3 BRA `(.L_x_161) ;  /* 0x000000000004b947 */ /* 0x000ff00003800000 */
[----:B------:R2:W5:Y:S02]  /*61f0*/  LDG.E.LTC128B.U16 R154, desc[UR36][R14.64] ;  /* 0x000000240e9a7981 */ /* 0x000564000c1e1520 */
.L_x_161:
[----:B------:R-:W-:Y:S05]  /*6200*/  BSYNC B1 ;  /* 0x0000000000017941 */ /* 0x000fea0003800000 */
.L_x_160:
[----:B-----5:R-:W-:Y:S01]  /*6210*/  HADD2.F32 R3, -RZ, R154.H0_H0 ;  /* 0x2000009aff037230 */ /* 0x020fe20000004100 */
[----:B------:R-:W-:Y:S01]  /*6220*/  ISETP.GT.AND P2, PT, R0, 0x1, P1 ;  /* 0x000000010000780c */ /* 0x000fe20000f44270 */
[----:B------:R-:W-:Y:S01]  /*6230*/  IMAD.X R21, R7, 0x1, R97, P4 ;  /* 0x0000000107157824 */ /* 0x000fe200020e0661 */
[----:B------:R-:W-:Y:S01]  /*6240*/  IADD3 R6, P4, R8, R167, RZ ;  /* 0x000000a708067210 */ /* 0x000fe20007f9e0ff */
[----:B------:R-:W-:Y:S01]  /*6250*/  BSSY B1, `(.L_x_162) ;  /* 0x000000c000017945 */ /* 0x000fe20003800000 */
[----:B------:R-:W-:Y:S01]  /*6260*/  FMUL R3, R3, R156 ;  /* 0x0000009c03037220 */ /* 0x000fe20000400000 */
[----:B--2---:R-:W-:-:S04]  /*6270*/  IMAD.WIDE.U32 R14, R23, R12, R20 ;  /* 0x0000000c170e7225 */ /* 0x004fc800078e0014 */
[----:B------:R-:W-:Y:S01]  /*6280*/  FFMA R3, R26, R155, R3 ;  /* 0x0000009b1a037223 */ /* 0x000fe20000000003 */
[----:B------:R-:W-:Y:S01]  /*6290*/  IMAD.X R7, R9, 0x1, R169, P4 ;  /* 0x0000000109077824 */ /* 0x000fe200020e06a9 */
[----:B------:R-:W-:Y:S01]  /*62a0*/  LEA R10, P5, R14, R10, 0x1 ;  /* 0x0000000a0e0a7211 */ /* 0x000fe200078a08ff */
[----:B------:R-:W-:Y:S02]  /*62b0*/  IMAD.IADD R13, R13, 0x1, R15 ;  /* 0x000000010d0d7824 */ /* 0x000fe400078e020f */
[----:B------:R-:W-:-:S03]  /*62c0*/  F2FP.F16.F32.PACK_AB R3, RZ, R3 ;  /* 0x00000003ff03723e */ /* 0x000fc600000000ff */
[----:B------:R-:W-:Y:S02]  /*62d0*/  LEA.HI.X R11, R14, R11, R13, 0x1, P5 ;  /* 0x0000000b0e0b7211 */ /* 0x000fe400028f0c0d */
[----:B------:R2:W-:Y:S01]  /*62e0*/  @P3 STG.E.U16 desc[UR36][R6.64], R3 ;  /* 0x0000000306003986 */ /* 0x0005e2000c101524 */
[----:B------:R-:W-:Y:S05]  /*62f0*/  @!P2 BRA `(.L_x_163) ;  /* 0x000000000004a947 */ /* 0x000fea0003800000 */
[----:B------:R0:W5:Y:S02]  /*6300*/  LDG.E.LTC128B.U16 R154, desc[UR36][R10.64+0x2] ;  /* 0x000002240a9a7981 */ /* 0x000164000c1e1520 */
.L_x_163:
[----:B------:R-:W-:Y:S05]  /*6310*/  BSYNC B1 ;  /* 0x0000000000017941 */ /* 0x000fea0003800000 */
.L_x_162:
[----:B--2--5:R-:W-:Y:S01]  /*6320*/  HADD2.F32 R3, -RZ, R154.H0_H0 ;  /* 0x2000009aff037230 */ /* 0x024fe20000004100 */
[----:B------:R-:W-:Y:S01]  /*6330*/  ISETP.GT.AND P3, PT, R0, 0x8, P0 ;  /* 0x000000080000780c */ /* 0x000fe20000764270 */
[----:B------:R-:W-:Y:S03]  /*6340*/  BSSY B1, `(.L_x_164) ;  /* 0x0000007000017945 */ /* 0x000fe60003800000 */
[----:B------:R-:W-:-:S04]  /*6350*/  FMUL R12, R3, R156 ;  /* 0x0000009c030c7220 */ /* 0x000fc80000400000 */
[----:B------:R-:W-:-:S05]  /*6360*/  FFMA R12, R27, R155, R12 ;  /* 0x0000009b1b0c7223 */ /* 0x000fca000000000c */
[----:B------:R-:W-:-:S05]  /*6370*/  F2FP.F16.F32.PACK_AB R12, RZ, R12 ;  /* 0x0000000cff0c723e */ /* 0x000fca00000000ff */
[----:B------:R2:W-:Y:S01]  /*6380*/  @P2 STG.E.U16 desc[UR36][R6.64+0x2], R12 ;  /* 0x0000020c06002986 */ /* 0x0005e2000c101524 */
[----:B------:R-:W-:Y:S05]  /*6390*/  @!P3 BRA `(.L_x_165) ;  /* 0x000000000004b947 */ /* 0x000fea0003800000 */
[----:B------:R0:W5:Y:S02]  /*63a0*/  LDG.E.LTC128B.U16 R154, desc[UR36][R4.64+0x10] ;  /* 0x00001024049a7981 */ /* 0x000164000c1e1520 */
.L_x_165:
[----:B------:R-:W-:Y:S05]  /*63b0*/  BSYNC B1 ;  /* 0x0000000000017941 */ /* 0x000fea0003800000 */
.L_x_164:
[----:B-----5:R-:W-:Y:S01]  /*63c0*/  HADD2.F32 R3, -RZ, R154.H0_H0 ;  /* 0x2000009aff037230 */ /* 0x020fe20000004100 */
[----:B------:R-:W-:Y:S01]  /*63d0*/  ISETP.GT.AND P2, PT, R0, 0x9, P0 ;  /* 0x000000090000780c */ /* 0x000fe20000744270 */
[----:B--2---:R-:W-:Y:S01]  /*63e0*/  IMAD.MOV.U32 R6, RZ, RZ, R8 ;  /* 0x000000ffff067224 */ /* 0x004fe200078e0008 */
[----:B------:R-:W-:Y:S01]  /*63f0*/  BSSY B1, `(.L_x_166) ;  /* 0x0000008000017945 */ /* 0x000fe20003800000 */
[----:B------:R-:W-:Y:S02]  /*6400*/  IMAD.MOV.U32 R7, RZ, RZ, R9 ;  /* 0x000000ffff077224 */ /* 0x000fe400078e0009 */
[----:B------:R-:W-:-:S04]  /*6410*/  FMUL R3, R3, R156 ;  /* 0x0000009c03037220 */ /* 0x000fc80000400000 */
[----:B------:R-:W-:-:S05]  /*6420*/  FFMA R3, R28, R155, R3 ;  /* 0x0000009b1c037223 */ /* 0x000fca0000000003 */
[----:B------:R-:W-:-:S05]  /*6430*/  F2FP.F16.F32.PACK_AB R3, RZ, R3 ;  /* 0x00000003ff03723e */ /* 0x000fca00000000ff */
[----:B------:R2:W-:Y:S01]  /*6440*/  @P3 STG.E.U16 desc[UR36][R6.64+0x10], R3 ;  /* 0x0000100306003986 */ /* 0x0005e2000c101524 */
[----:B------:R-:W-:Y:S05]  /*6450*/  @!P2 BRA `(.L_x_167) ;  /* 0x000000000004a947 */ /* 0x000fea0003800000 */
[----:B------:R0:W5:Y:S02]  /*6460*/  LDG.E.LTC128B.U16 R154, desc[UR36][R4.64+0x12] ;  /* 0x00001224049a7981 */ /* 0x000164000c1e1520 */
.L_x_167:
[----:B------:R-:W-:Y:S05]  /*6470*/  BSYNC B1 ;  /* 0x0000000000017941 */ /* 0x000fea0003800000 */
.L_x_166:
        /* <DEDUP_REMOVED lines=9> */
.L_x_169:
[----:B------:R-:W-:Y:S05]  /*6510*/  BSYNC B1 ;  /* 0x0000000000017941 */ /* 0x000fea0003800000 */
.L_x_168:
[----:B-----5:R-:W-:Y:S01]  /*6520*/  HADD2.F32 R3, -RZ, R154.H0_H0 ;  /* 0x2000009aff037230 */ /* 0x020fe20000004100 */
[----:B0-----:R-:W-:Y:S01]  /*6530*/  IADD3 R8, P3, R167, R8, RZ ;  /* 0x00000008a7087210 */ /* 0x001fe20007f7e0ff */
[----:B------:R-:W-:Y:S01]  /*6540*/  BSSY B1, `(.L_x_170) ;  /* 0x0000009000017945 */ /* 0x000fe20003800000 */
[----:B------:R-:W-:Y:S02]  /*6550*/  ISETP.GT.AND P2, PT, R0, 0x9, P1 ;  /* 0x000000090000780c */ /* 0x000fe40000f44270 */
[----:B------:R-:W-:Y:S01]  /*6560*/  FMUL R3, R3, R156 ;  /* 0x0000009c03037220 */ /* 0x000fe20000400000 */
[----:B------:R-:W-:-:S03]  /*6570*/  IMAD.X R9, R169, 0x1, R9, P3 ;  /* 0x00000001a9097824 */ /* 0x000fc600018e0609 */
[----:B------:R-:W-:-:S05]  /*6580*/  FFMA R3, R30, R155, R3 ;  /* 0x0000009b1e037223 */ /* 0x000fca0000000003 */
[----:B------:R-:W-:-:S05]  /*6590*/  F2FP.F16.F32.PACK_AB R3, RZ, R3 ;  /* 0x00000003ff03723e */ /* 0x000fca00000000ff */
[----:B------:R0:W-:Y:S01]  /*65a0*/  @P4 STG.E.U16 desc[UR36][R8.64+0x10], R3 ;  /* 0x0000100308004986 */ /* 0x0001e2000c101524 */
[----:B------:R-:W-:Y:S05]  /*65b0*/  @!P2 BRA `(.L_x_171) ;  /* 0x000000000004a947 */ /* 0x000fea0003800000 */
[----:B------:R0:W5:Y:S02]  /*65c0*/  LDG.E.LTC128B.U16 R154, desc[UR36][R10.64+0x12] ;  /* 0x000012240a9a7981 */ /* 0x000164000c1e1520 */
.L_x_171:
[----:B------:R-:W-:Y:S05]  /*65d0*/  BSYNC B1 ;  /* 0x0000000000017941 */ /* 0x000fea0003800000 */
.L_x_170:
[----:B0----5:R-:W-:Y:S01]  /*65e0*/  HADD2.F32 R3, -RZ, R154.H0_H0 ;  /* 0x2000009aff037230 */ /* 0x021fe20000004100 */
[----:B------:R-:W-:Y:S01]  /*65f0*/  ISETP.GT.AND P3, PT, R0, 0x10, P0 ;  /* 0x000000100000780c */ /* 0x000fe20000764270 */
[----:B------:R-:W-:Y:S03]  /*6600*/  BSSY B1, `(.L_x_172) ;  /* 0x0000009000017945 */ /* 0x000fe60003800000 */
[----:B------:R-:W-:-:S04]  /*6610*/  FMUL R8, R3, R156 ;  /* 0x0000009c03087220 */ /* 0x000fc80000400000 */
[----:B------:R-:W-:Y:S01]  /*6620*/  FFMA R31, R31, R155, R8 ;  /* 0x0000009b1f1f7223 */ /* 0x000fe20000000008 */
[----:B------:R-:W-:-:S04]  /*6630*/  IADD3 R8, P4, P5, R167, R160, R93 ;  /* 0x000000a0a7087210 */ /* 0x000fc80007d9e05d */
[----:B------:R-:W-:Y:S02]  /*6640*/  F2FP.F16.F32.PACK_AB R31, RZ, R31 ;  /* 0x0000001fff1f723e */ /* 0x000fe400000000ff */
[----:B------:R-:W-:-:S05]  /*6650*/  IADD3.X R9, R169, R161, R95, P4, P5 ;  /* 0x000000a1a9097210 */ /* 0x000fca00027ea45f */
[----:B------:R0:W-:Y:S01]  /*6660*/  @P2 STG.E.U16 desc[UR36][R8.64+0x12], R31 ;  /* 0x0000121f08002986 */ /* 0x0001e2000c101524 */
[----:B------:R-:W-:Y:S05]  /*6670*/  @!P3 BRA `(.L_x_173) ;  /* 0x000000000004b947 */ /* 0x000fea0003800000 */
[----:B------:R0:W5:Y:S02]  /*6680*/  LDG.E.LTC128B.U16 R154, desc[UR36][R4.64+0x20] ;  /* 0x00002024049a7981 */ /* 0x000164000c1e1520 */
.L_x_173:
[----:B------:R-:W-:Y:S05]  /*6690*/  BSYNC B1 ;  /* 0x0000000000017941 */ /* 0x000fea0003800000 */
.L_x_172:
[----:B-----5:R-:W-:Y:S01]  /*66a0*/  HADD2.F32 R3, -RZ, R154.H0_H0 ;  /* 0x2000009aff037230 */ /* 0x020fe20000004100 */
        /* <DEDUP_REMOVED lines=8> */
.L_x_175:
[----:B------:R-:W-:Y:S05]  /*6730*/  BSYNC B1 ;  /* 0x0000000000017941 */ /* 0x000fea0003800000 */
.L_x_174:
[----:B0----5:R-:W-:Y:S01]  /*6740*/  HADD2.F32 R3, -RZ, R154.H0_H0 ;  /* 0x2000009aff037230 */ /* 0x021fe20000004100 */
[----:B------:R-:W-:Y:S01]  /*6750*/  ISETP.GT.AND P3, PT, R0, 0x10, P1 ;  /* 0x000000100000780c */ /* 0x000fe20000f64270 */
[----:B------:R-:W-:Y:S03]  /*6760*/  BSSY B1, `(.L_x_176) ;  /* 0x0000007000017945 */ /* 0x000fe60003800000 */
[----:B--2---:R-:W-:-:S04]  /*6770*/  FMUL R12, R3, R156 ;  /* 0x0000009c030c7220 */ /* 0x004fc80000400000 */
[----:B------:R-:W-:-:S05]  /*6780*/  FFMA R12, R33, R155, R12 ;  /* 0x0000009b210c7223 */ /* 0x000fca000000000c */
[----:B------:R-:W-:-:S05]  /*6790*/  F2FP.F16.F32.PACK_AB R12, RZ, R12 ;  /* 0x0000000cff0c723e */ /* 0x000fca00000000ff */
[----:B------:R0:W-:Y:S01]  /*67a0*/  @P2 STG.E.U16 desc[UR36][R6.64+0x22], R12 ;  /* 0x0000220c06002986 */ /* 0x0001e2000c101524 */
[----:B------:R-:W-:Y:S05]  /*67b0*/  @!P3 BRA `(.L_x_177) ;  /* 0x000000000004b947 */ /* 0x000fea0003800000 */
[----:B------:R2:W5:Y:S02]  /*67c0*/  LDG.E.LTC128B.U16 R154, desc[UR36][R10.64+0x20] ;  /* 0x000020240a9a7981 */ /* 0x000564000c1e1520 */
.L_x_177:
[----:B------:R-:W-:Y:S05]  /*67d0*/  BSYNC B1 ;  /* 0x0000000000017941 */ /* 0x000fea0003800000 */
.L_x_176:
        /* <DEDUP_REMOVED lines=9> */
.L_x_179:
[----:B------:R-:W-:Y:S05]  /*6870*/  BSYNC B1 ;  /* 0x0000000000017941 */ /* 0x000fea0003800000 */
.L_x_178:
[----:B0----5:R-:W-:Y:S01]  /*6880*/  HADD2.F32 R3, -RZ, R154.H0_H0 ;  /* 0x2000009aff037230 */ /* 0x021fe20000004100 */
        /* <DEDUP_REMOVED lines=8> */
.L_x_181:
[----:B------:R-:W-:Y:S05]  /*6910*/  BSYNC B1 ;  /* 0x0000000000017941 */ /* 0x000fea0003800000 */
.L_x_180:
        /* <DEDUP_REMOVED lines=9> */
.L_x_183:
[----:B------:R-:W-:Y:S05]  /*69b0*/  BSYNC B1 ;  /* 0x0000000000017941 */ /* 0x000fea0003800000 */
.L_x_182:
        /* <DEDUP_REMOVED lines=9> */
.L_x_185:
[----:B------:R-:W-:Y:S05]  /*6a50*/  BSYNC B1 ;  /* 0x0000000000017941 */ /* 0x000fea0003800000 */
.L_x_184:
        /* <DEDUP_REMOVED lines=9> */
.L_x_187:
[----:B------:R-:W-:Y:S05]  /*6af0*/  BSYNC B1 ;  /* 0x0000000000017941 */ /* 0x000fea0003800000 */
.L_x_186:
        /* <DEDUP_REMOVED lines=9> */
.L_x_189:
[----:B------:R-:W-:Y:S05]  /*6b90*/  BSYNC B1 ;  /* 0x0000000000017941 */ /* 0x000fea0003800000 */
.L_x_188:
        /* <DEDUP_REMOVED lines=9> */
.L_x_191:
[----:B------:R-:W-:Y:S05]  /*6c30*/  BSYNC B1 ;  /* 0x0000000000017941 */ /* 0x000fea0003800000 */
.L_x_190:
        /* <DEDUP_REMOVED lines=9> */
.L_x_193:
[----:B------:R-:W-:Y:S05]  /*6cd0*/  BSYNC B1 ;  /* 0x0000000000017941 */ /* 0x000fea0003800000 */
.L_x_192:
        /* <DEDUP_REMOVED lines=9> */
.L_x_195:
[----:B------:R-:W-:Y:S05]  /*6d70*/  BSYNC B1 ;  /* 0x0000000000017941 */ /* 0x000fea0003800000 */
.L_x_194:
        /* <DEDUP_REMOVED lines=9> */
.L_x_197:
[----:B------:R-:W-:Y:S05]  /*6e10*/  BSYNC B1 ;  /* 0x0000000000017941 */ /* 0x000fea0003800000 */
.L_x_196:
        /* <DEDUP_REMOVED lines=9> */
.L_x_199:
[----:B------:R-:W-:Y:S05]  /*6eb0*/  BSYNC B1 ;  /* 0x0000000000017941 */ /* 0x000fea0003800000 */
.L_x_198:
        /* <DEDUP_REMOVED lines=9> */
.L_x_201:
[----:B------:R-:W-:Y:S05]  /*6f50*/  BSYNC B1 ;  /* 0x0000000000017941 */ /* 0x000fea0003800000 */
.L_x_200:
        /* <DEDUP_REMOVED lines=9> */
.L_x_203:
[----:B------:R-:W-:Y:S05]  /*6ff0*/  BSYNC B1 ;  /* 0x0000000000017941 */ /* 0x000fea0003800000 */
.L_x_202:
        /* <DEDUP_REMOVED lines=9> */
.L_x_205:
[----:B------:R-:W-:Y:S05]  /*7090*/  BSYNC B1 ;  /* 0x0000000000017941 */ /* 0x000fea0003800000 */
.L_x_204:
        /* <DEDUP_REMOVED lines=9> */
.L_x_207:
[----:B------:R-:W-:Y:S05]  /*7130*/  BSYNC B1 ;  /* 0x0000000000017941 */ /* 0x000fea0003800000 */
.L_x_206:
        /* <DEDUP_REMOVED lines=9> */
.L_x_209:
[----:B------:R-:W-:Y:S05]  /*71d0*/  BSYNC B1 ;  /* 0x0000000000017941 */ /* 0x000fea0003800000 */
.L_x_208:
        /* <DEDUP_REMOVED lines=9> */
.L_x_211:
[----:B------:R-:W-:Y:S05]  /*7270*/  BSYNC B1 ;  /* 0x0000000000017941 */ /* 0x000fea0003800000 */
.L_x_210:
        /* <DEDUP_REMOVED lines=9> */
.L_x_213:
[----:B------:R-:W-:Y:S05]  /*7310*/  BSYNC B1 ;  /* 0x0000000000017941 */ /* 0x000fea0003800000 */
.L_x_212:
        /* <DEDUP_REMOVED lines=9> */
.L_x_215:
[----:B------:R-:W-:Y:S05]  /*73b0*/  BSYNC B1 ;  /* 0x0000000000017941 */ /* 0x000fea0003800000 */
.L_x_214:
        /* <DEDUP_REMOVED lines=9> */
.L_x_217:
[----:B------:R-:W-:Y:S05]  /*7450*/  BSYNC B1 ;  /* 0x0000000000017941 */ /* 0x000fea0003800000 */
.L_x_216:
        /* <DEDUP_REMOVED lines=9> */
.L_x_219:
[----:B------:R-:W-:Y:S05]  /*74f0*/  BSYNC B1 ;  /* 0x0000000000017941 */ /* 0x000fea0003800000 */
.L_x_218:
        /* <DEDUP_REMOVED lines=9> */
.L_x_221:
[----:B------:R-:W-:Y:S05]  /*7590*/  BSYNC B1 ;  /* 0x0000000000017941 */ /* 0x000fea0003800000 */
.L_x_220:
        /* <DEDUP_REMOVED lines=9> */
.L_x_223:
[----:B------:R-:W-:Y:S05]  /*7630*/  BSYNC B1 ;  /* 0x0000000000017941 */ /* 0x000fea0003800000 */
.L_x_222:
        /* <DEDUP_REMOVED lines=9> */
.L_x_225:
[----:B------:R-:W-:Y:S05]  /*76d0*/  BSYNC B1 ;  /* 0x0000000000017941 */ /* 0x000fea0003800000 */
.L_x_224:
        /* <DEDUP_REMOVED lines=9> */
.L_x_227:
[----:B------:R-:W-:Y:S05]  /*7770*/  BSYNC B1 ;  /* 0x0000000000017941 */ /* 0x000fea0003800000 */
.L_x_226:
        /* <DEDUP_REMOVED lines=9> */
.L_x_229:
[----:B------:R-:W-:Y:S05]  /*7810*/  BSYNC B1 ;  /* 0x0000000000017941 */ /* 0x000fea0003800000 */
.L_x_228:
        /* <DEDUP_REMOVED lines=9> */
.L_x_231:
[----:B------:R-:W-:Y:S05]  /*78b0*/  BSYNC B1 ;  /* 0x0000000000017941 */ /* 0x000fea0003800000 */
.L_x_230:
        /* <DEDUP_REMOVED lines=9> */
.L_x_233:
[----:B------:R-:W-:Y:S05]  /*7950*/  BSYNC B1 ;  /* 0x0000000000017941 */ /* 0x000fea0003800000 */
.L_x_232:
        /* <DEDUP_REMOVED lines=9> */
.L_x_235:
[----:B------:R-:W-:Y:S05]  /*79f0*/  BSYNC B1 ;  /* 0x0000000000017941 */ /* 0x000fea0003800000 */
.L_x_234:
        /* <DEDUP_REMOVED lines=9> */
.L_x_237:
[----:B------:R-:W-:Y:S05]  /*7a90*/  BSYNC B1 ;  /* 0x0000000000017941 */ /* 0x000fea0003800000 */
.L_x_236:
        /* <DEDUP_REMOVED lines=9> */
.L_x_239:
[----:B------:R-:W-:Y:S05]  /*7b30*/  BSYNC B1 ;  /* 0x0000000000017941 */ /* 0x000fea0003800000 */
.L_x_238:
        /* <DEDUP_REMOVED lines=9> */
.L_x_241:
[----:B------:R-:W-:Y:S05]  /*7bd0*/  BSYNC B1 ;  /* 0x0000000000017941 */ /* 0x000fea0003800000 */
.L_x_240:
        /* <DEDUP_REMOVED lines=9> */
.L_x_243:
[----:B------:R-:W-:Y:S05]  /*7c70*/  BSYNC B1 ;  /* 0x0000000000017941 */ /* 0x000fea0003800000 */
.L_x_242:
        /* <DEDUP_REMOVED lines=9> */
.L_x_245:
[----:B------:R-:W-:Y:S05]  /*7d10*/  BSYNC B1 ;  /* 0x0000000000017941 */ /* 0x000fea0003800000 */
.L_x_244:
        /* <DEDUP_REMOVED lines=9> */
.L_x_247:
[----:B------:R-:W-:Y:S05]  /*7db0*/  BSYNC B1 ;  /* 0x0000000000017941 */ /* 0x000fea0003800000 */
.L_x_246:
        /* <DEDUP_REMOVED lines=9> */
.L_x_249:
[----:B------:R-:W-:Y:S05]  /*7e50*/  BSYNC B1 ;  /* 0x0000000000017941 */ /* 0x000fea0003800000 */
.L_x_248:
        /* <DEDUP_REMOVED lines=9> */
.L_x_251:
[----:B------:R-:W-:Y:S05]  /*7ef0*/  BSYNC B1 ;  /* 0x0000000000017941 */ /* 0x000fea0003800000 */
.L_x_250:
        /* <DEDUP_REMOVED lines=9> */
.L_x_253:
[----:B------:R-:W-:Y:S05]  /*7f90*/  BSYNC B1 ;  /* 0x0000000000017941 */ /* 0x000fea0003800000 */
.L_x_252:
        /* <DEDUP_REMOVED lines=9> */
.L_x_255:
[----:B------:R-:W-:Y:S05]  /*8030*/  BSYNC B1 ;  /* 0x0000000000017941 */ /* 0x000fea0003800000 */
.L_x_254:
        /* <DEDUP_REMOVED lines=9> */
.L_x_257:
[----:B------:R-:W-:Y:S05]  /*80d0*/  BSYNC B1 ;  /* 0x0000000000017941 */ /* 0x000fea0003800000 */
.L_x_256:
        /* <DEDUP_REMOVED lines=9> */
.L_x_259:
[----:B------:R-:W-:Y:S05]  /*8170*/  BSYNC B1 ;  /* 0x0000000000017941 */ /* 0x000fea0003800000 */
.L_x_258:
        /* <DEDUP_REMOVED lines=9> */
.L_x_261:
[----:B------:R-:W-:Y:S05]  /*8210*/  BSYNC B1 ;  /* 0x0000000000017941 */ /* 0x000fea0003800000 */
.L_x_260:
        /* <DEDUP_REMOVED lines=9> */
.L_x_263:
[----:B------:R-:W-:Y:S05]  /*82b0*/  BSYNC B1 ;  /* 0x0000000000017941 */ /* 0x000fea0003800000 */
.L_x_262:
        /* <DEDUP_REMOVED lines=9> */
.L_x_265:
[----:B------:R-:W-:Y:S05]  /*8350*/  BSYNC B1 ;  /* 0x0000000000017941 */ /* 0x000fea0003800000 */
.L_x_264:
        /* <DEDUP_REMOVED lines=9> */
.L_x_267:
[----:B------:R-:W-:Y:S05]  /*83f0*/  BSYNC B1 ;  /* 0x0000000000017941 */ /* 0x000fea0003800000 */
.L_x_266:
        /* <DEDUP_REMOVED lines=9> */
.L_x_269:
[----:B------:R-:W-:Y:S05]  /*8490*/  BSYNC B1 ;  /* 0x0000000000017941 */ /* 0x000fea0003800000 */
.L_x_268:
        /* <DEDUP_REMOVED lines=9> */
.L_x_271:
[----:B------:R-:W-:Y:S05]  /*8530*/  BSYNC B1 ;  /* 0x0000000000017941 */ /* 0x000fea0003800000 */
.L_x_270:
        /* <DEDUP_REMOVED lines=9> */
.L_x_273:
[----:B------:R-:W-:Y:S05]  /*85d0*/  BSYNC B1 ;  /* 0x0000000000017941 */ /* 0x000fea0003800000 */
.L_x_272:
        /* <DEDUP_REMOVED lines=9> */
.L_x_275:
[----:B------:R-:W-:Y:S05]  /*8670*/  BSYNC B1 ;  /* 0x0000000000017941 */ /* 0x000fea0003800000 */
.L_x_274:
        /* <DEDUP_REMOVED lines=9> */
.L_x_277:
[----:B------:R-:W-:Y:S05]  /*8710*/  BSYNC B1 ;  /* 0x0000000000017941 */ /* 0x000fea0003800000 */
.L_x_276:
        /* <DEDUP_REMOVED lines=9> */
.L_x_279:
[----:B------:R-:W-:Y:S05]  /*87b0*/  BSYNC B1 ;  /* 0x0000000000017941 */ /* 0x000fea0003800000 */
.L_x_278:
[----:B0----5:R-:W-:Y:S01]  /*87c0*/  HADD2.F32 R3, -RZ, R154.H0_H0 ;  /* 0x2000009aff037230 */ /* 0x021fe20000004100 */
[----:B------:R-:W-:Y:S01]  /*87d0*/  ISETP.GT.AND P2, PT, R0, 0x78, P1 ;  /* 0x000000780000780c */ /* 0x000fe20000f44270 */
[----:B------:R-:W-:Y:S03]  /*87e0*/  BSSY B1, `(.L_x_280) ;  /* 0x0000007000017945 */ /* 0x000fe60003800000 */
[----:B-1----:R-:W-:-:S04]  /*87f0*/  FMUL R4, R3, R156 ;  /* 0x0000009c03047220 */ /* 0x002fc80000400000 */
[----:B------:R-:W-:-:S05]  /*8800*/  FFMA R4, R85, R155, R4 ;  /* 0x0000009b55047223 */ /* 0x000fca0000000004 */
[----:B------:R-:W-:-:S05]  /*8810*/  F2FP.F16.F32.PACK_AB R4, RZ, R4 ;  /* 0x00000004ff04723e */ /* 0x000fca00000000ff */
[----:B------:R0:W-:Y:S01]  /*8820*/  @P0 STG.E.U16 desc[UR36][R6.64+0xf2], R4 ;  /* 0x0000f20406000986 */ /* 0x0001e2000c101524 */
[----:B------:R-:W-:Y:S05]  /*8830*/  @!P2 BRA `(.L_x_281) ;  /* 0x000000000004a947 */ /* 0x000fea0003800000 */
[----:B------:R1:W5:Y:S02]  /*8840*/  LDG.E.LTC128B.U16 R154, desc[UR36][R10.64+0xf0] ;  /* 0x0000f0240a9a7981 */ /* 0x000364000c1e1520 */
.L_x_281:
[----:B------:R-:W-:Y:S05]  /*8850*/  BSYNC B1 ;  /* 0x0000000000017941 */ /* 0x000fea0003800000 */
.L_x_280:
[----:B-----5:R-:W-:Y:S01]  /*8860*/  HADD2.F32 R3, -RZ, R154.H0_H0 ;  /* 0x2000009aff037230 */ /* 0x020fe20000004100 */
[----:B0-----:R-:W-:Y:S01]  /*8870*/  @P2 MOV R4, R8 ;  /* 0x0000000800042202 */ /* 0x001fe20000000f00 */
[----:B------:R-:W-:Y:S01]  /*8880*/  @P2 IMAD.MOV.U32 R5, RZ, RZ, R9 ;  /* 0x000000ffff052224 */ /* 0x000fe200078e0009 */
[----:B------:R-:W-:Y:S01]  /*8890*/  ISETP.GT.AND P1, PT, R0, 0x79, P1 ;  /* 0x000000790000780c */ /* 0x000fe20000f24270 */
[----:B------:R-:W-:Y:S01]  /*88a0*/  BSSY B1, `(.L_x_282) ;  /* 0x0000007000017945 */ /* 0x000fe20003800000 */
[----:B------:R-:W-:-:S04]  /*88b0*/  FMUL R3, R3, R156 ;  /* 0x0000009c03037220 */ /* 0x000fc80000400000 */
[----:B------:R-:W-:-:S05]  /*88c0*/  FFMA R3, R86, R155, R3 ;  /* 0x0000009b56037223 */ /* 0x000fca0000000003 */
[----:B------:R-:W-:-:S05]  /*88d0*/  F2FP.F16.F32.PACK_AB R3, RZ, R3 ;  /* 0x00000003ff03723e */ /* 0x000fca00000000ff */
[----:B------:R0:W-:Y:S01]  /*88e0*/  @P2 STG.E.U16 desc[UR36][R4.64+0xf0], R3 ;  /* 0x0000f00304002986 */ /* 0x0001e2000c101524 */
[----:B------:R-:W-:Y:S05]  /*88f0*/  @!P1 BRA `(.L_x_283) ;  /* 0x0000000000049947 */ /* 0x000fea0003800000 */
[----:B------:R0:W5:Y:S02]  /*8900*/  LDG.E.LTC128B.U16 R154, desc[UR36][R10.64+0xf2] ;  /* 0x0000f2240a9a7981 */ /* 0x000164000c1e1520 */
.L_x_283:
[----:B------:R-:W-:Y:S05]  /*8910*/  BSYNC B1 ;  /* 0x0000000000017941 */ /* 0x000fea0003800000 */
.L_x_282:
[----:B------:R-:W-:Y:S05]  /*8920*/  @!P1 BRA `(.L_x_284) ;  /* 0x00000024004c9947 */ /* 0x000fea0003800000 */
[----:B0----5:R-:W-:-:S05]  /*8930*/  HADD2.F32 R3, -RZ, R154.H0_H0 ;  /* 0x2000009aff037230 */ /* 0x021fca0000004100 */
[----:B------:R-:W-:-:S04]  /*8940*/  FMUL R0, R3, R156 ;  /* 0x0000009c03007220 */ /* 0x000fc80000400000 */
[----:B------:R-:W-:-:S05]  /*8950*/  FFMA R0, R87, R155, R0 ;  /* 0x0000009b57007223 */ /* 0x000fca0000000000 */
[----:B------:R-:W-:-:S05]  /*8960*/  F2FP.F16.F32.PACK_AB R0, RZ, R0 ;  /* 0x00000000ff00723e */ /* 0x000fca00000000ff */
[----:B------:R0:W-:Y:S01]  /*8970*/  STG.E.U16 desc[UR36][R8.64+0xf2], R0 ;  /* 0x0000f20008007986 */ /* 0x0001e2000c101524 */
[----:B------:R-:W-:Y:S05]  /*8980*/  BRA `(.L_x_284) ;  /* 0x0000002400347947 */ /* 0x000fea0003800000 */
.L_x_33:
[----:B------:R-:W-:Y:S01]  /*8990*/  ULDC.64 UR4, c[0x0][0x5c0] ;  /* 0x0001700000047ab9 */ /* 0x000fe20000000a00 */
[-C--:B------:R-:W-:Y:S01]  /*89a0*/  FMUL R88, R88, R155.reuse ;  /* 0x0000009b58587220 */ /* 0x080fe20000400000 */
[----:B------:R-:W-:Y:S01]  /*89b0*/  LEA R6, P0, R168, UR4, 0x1 ;  /* 0x00000004a8067c11 */ /* 0x000fe2000f8008ff */
[----:B------:R-:W-:Y:S01]  /*89c0*/  IMAD.SHL.U32 R11, R4, 0x10, RZ ;  /* 0x00000010040b7824 */ /* 0x000fe200078e00ff */
[----:B------:R-:W-:Y:S01]  /*89d0*/  ISETP.GT.AND P2, PT, R0, 0x1, P3 ;  /* 0x000000010000780c */ /* 0x000fe20001f44270 */
[-C--:B------:R-:W-:Y:S01]  /*89e0*/  FMUL R89, R89, R155.reuse ;  /* 0x0000009b59597220 */ /* 0x080fe20000400000 */
[----:B------:R-:W-:Y:S01]  /*89f0*/  LEA.HI.X R7, R168, UR5, R167, 0x1, P0 ;  /* 0x00000005a8077c11 */ /* 0x000fe200080f0ca7 */
[-C--:B------:R-:W-:Y:S01]  /*8a00*/  FMUL R90, R90, R155.reuse ;  /* 0x0000009b5a5a7220 */ /* 0x080fe20000400000 */
[----:B------:R-:W-:Y:S01]  /*8a10*/  ISETP.GT.AND P0, PT, R3, 0x8, PT ;  /* 0x000000080300780c */ /* 0x000fe20003f04270 */
[-C--:B------:R-:W-:Y:S01]  /*8a20*/  FMUL R91, R91, R155.reuse ;  /* 0x0000009b5b5b7220 */ /* 0x080fe20000400000 */
[----:B------:R-:W-:Y:S01]  /*8a30*/  F2FP.F16.F32.PACK_AB R88, RZ, R88 ;  /* 0x00000058ff58723e */ /* 0x000fe200000000ff */
[-C--:B------:R-:W-:Y:S01]  /*8a40*/  FMUL R92, R92, R155.reuse ;  /* 0x0000009b5c5c7220 */ /* 0x080fe20000400000 */
[----:B------:R-:W-:Y:S01]  /*8a50*/  ISETP.GT.AND P4, PT, R0, RZ, P0 ;  /* 0x000000ff0000720c */ /* 0x000fe20000784270 */
[-C--:B------:R-:W-:Y:S01]  /*8a60*/  FMUL R93, R93, R155.reuse ;  /* 0x0000009b5d5d7220 */ /* 0x080fe20000400000 */
[----:B------:R-:W-:Y:S01]  /*8a70*/  SHF.L.U64.HI R9, R4, 0x4, R5 ;  /* 0x0000000404097819 */ /* 0x000fe20000010205 */
[----:B------:R-:W-:Y:S01]  /*8a80*/  @P1 STG.E.U16 desc[UR36][R6.64], R88 ;  /* 0x0000005806001986 */ /* 0x000fe2000c101524 */
[----:B------:R-:W-:Y:S01]  /*8a90*/  IADD3 R12, P5, R11, R6, RZ ;  /* 0x000000060b0c7210 */ /* 0x000fe20007fbe0ff */
[-C--:B------:R-:W-:Y:S01]  /*8aa0*/  FMUL R94, R94, R155.reuse ;  /* 0x0000009b5e5e7220 */ /* 0x080fe20000400000 */
[----:B------:R-:W-:Y:S01]  /*8ab0*/  ISETP.GT.AND P1, PT, R0, 0x1, P0 ;  /* 0x000000010000780c */ /* 0x000fe20000724270 */
[----:B------:R-:W-:Y:S01]  /*8ac0*/  FMUL R95, R95, R155 ;  /* 0x0000009b5f5f7220 */ /* 0x000fe20000400000 */
[----:B------:R-:W-:Y:S01]  /*8ad0*/  F2FP.F16.F32.PACK_AB R89, RZ, R89 ;  /* 0x00000059ff59723e */ /* 0x000fe200000000ff */
[----:B------:R-:W-:Y:S01]  /*8ae0*/  IMAD.X R13, R9, 0x1, R7, P5 ;  /* 0x00000001090d7824 */ /* 0x000fe200028e0607 */
[----:B------:R-:W-:Y:S01]  /*8af0*/  F2FP.F16.F32.PACK_AB R90, RZ, R90 ;  /* 0x0000005aff5a723e */ /* 0x000fe200000000ff */
[----:B------:R-:W-:Y:S01]  /*8b00*/  FMUL R96, R96, R155 ;  /* 0x0000009b60607220 */ /* 0x000fe20000400000 */
[----:B------:R-:W-:Y:S01]  /*8b10*/  F2FP.F16.F32.PACK_AB R91, RZ, R91 ;  /* 0x0000005bff5b723e */ /* 0x000fe200000000ff */
[----:B------:R-:W-:Y:S01]  /*8b20*/  @P2 STG.E.U16 desc[UR36][R6.64+0x2], R89 ;  /* 0x0000025906002986 */ /* 0x000fe2000c101524 */
[C---:B------:R-:W-:Y:S01]  /*8b30*/  ISETP.GT.AND P5, PT, R0.reuse, 0x9, P3 ;  /* 0x000000090000780c */ /* 0x040fe20001fa4270 */
[-C--:B------:R-:W-:Y:S01]  /*8b40*/  FMUL R97, R97, R155.reuse ;  /* 0x0000009b61617220 */ /* 0x080fe20000400000 */
[C---:B------:R-:W-:Y:S01]  /*8b50*/  ISETP.GT.AND P2, PT, R0.reuse, 0x8, P0 ;  /* 0x000000080000780c */ /* 0x040fe20000744270 */
[----:B------:R-:W-:Y:S01]  /*8b60*/  @P4 STG.E.U16 desc[UR36][R12.64], R90 ;  /* 0x0000005a0c004986 */ /* 0x000fe2000c101524 */
[----:B------:R-:W-:Y:S01]  /*8b70*/  ISETP.GT.AND P4, PT, R0, 0x8, P3 ;  /* 0x000000080000780c */ /* 0x000fe20001f84270 */
[-C--:B------:R-:W-:Y:S01]  /*8b80*/  FMUL R98, R98, R155.reuse ;  /* 0x0000009b62627220 */ /* 0x080fe20000400000 */
[----:B------:R-:W-:Y:S01]  /*8b90*/  F2FP.F16.F32.PACK_AB R92, RZ, R92 ;  /* 0x0000005cff5c723e */ /* 0x000fe200000000ff */
[----:B------:R-:W-:Y:S01]  /*8ba0*/  @P1 STG.E.U16 desc[UR36][R12.64+0x2], R91 ;  /* 0x0000025b0c001986 */ /* 0x000fe2000c101524 */
[----:B------:R-:W-:Y:S01]  /*8bb0*/  ISETP.GT.AND P1, PT, R0, 0x9, P0 ;  /* 0x000000090000780c */ /* 0x000fe20000724270 */
[----:B------:R-:W-:Y:S01]  /*8bc0*/  FMUL R99, R99, R155 ;  /* 0x0000009b63637220 */ /* 0x000fe20000400000 */
[----:B------:R-:W-:Y:S01]  /*8bd0*/  F2FP.F16.F32.PACK_AB R93, RZ, R93 ;  /* 0x0000005dff5d723e */ /* 0x000fe200000000ff */
[-C--:B------:R-:W-:Y:S01]  /*8be0*/  FMUL R100, R100, R155.reuse ;  /* 0x0000009b64647220 */ /* 0x080fe20000400000 */
[----:B------:R-:W-:Y:S01]  /*8bf0*/  F2FP.F16.F32.PACK_AB R94, RZ, R94 ;  /* 0x0000005eff5e723e */ /* 0x000fe200000000ff */
[----:B------:R-:W-:Y:S01]  /*8c00*/  FMUL R101, R101, R155 ;  /* 0x0000009b65657220 */ /* 0x000fe20000400000 */
[----:B------:R-:W-:Y:S01]  /*8c10*/  F2FP.F16.F32.PACK_AB R95, RZ, R95 ;  /* 0x0000005fff5f723e */ /* 0x000fe200000000ff */
[-C--:B------:R-:W-:Y:S01]  /*8c20*/  FMUL R102, R102, R155.reuse ;  /* 0x0000009b66667220 */ /* 0x080fe20000400000 */
[----:B------:R-:W-:Y:S01]  /*8c30*/  F2FP.F16.F32.PACK_AB R96, RZ, R96 ;  /* 0x00000060ff60723e */ /* 0x000fe200000000ff */
[----:B------:R-:W-:Y:S01]  /*8c40*/  @P4 STG.E.U16 desc[UR36][R6.64+0x10], R92 ;  /* 0x0000105c06004986 */ /* 0x000fe2000c101524 */
[C---:B------:R-:W-:Y:S01]  /*8c50*/  ISETP.GT.AND P4, PT, R0.reuse, 0x10, P3 ;  /* 0x000000100000780c */ /* 0x040fe20001f84270 */
[----:B------:R-:W-:Y:S01]  /*8c60*/  FMUL R103, R103, R155 ;  /* 0x0000009b67677220 */ /* 0x000fe20000400000 */
[----:B------:R-:W-:Y:S01]  /*8c70*/  F2FP.F16.F32.PACK_AB R97, RZ, R97 ;  /* 0x00000061ff61723e */ /* 0x000fe200000000ff */
[----:B------:R-:W-:Y:S01]  /*8c80*/  @P5 STG.E.U16 desc[UR36][R6.64+0x12], R93 ;  /* 0x0000125d06005986 */ /* 0x000fe2000c101524 */
[----:B------:R-:W-:Y:S01]  /*8c90*/  ISETP.GT.AND P5, PT, R0, 0x11, P0 ;  /* 0x000000110000780c */ /* 0x000fe200007a4270 */
        /* <DEDUP_REMOVED lines=74> */
[----:B------:R-:W-:Y:S01]  /*9140*/  FMUL R125, R125, R155 ;  /* 0x0000009b7d7d7220 */ /* 0x000fe20000400000 */
[----:B------:R-:W-:Y:S01]  /*9150*/  F2FP.F16.F32.PACK_AB R119, RZ, R119 ;  /* 0x00000077ff77723e */ /* 0x000fe200000000ff */
[-C--:B------:R-:W-:Y:S01]  /*9160*/  FMUL R126, R126, R155.reuse ;  /* 0x0000009b7e7e7220 */ /* 0x080fe20000400000 */
[----:B------:R-:W-:Y:S01]  /*9170*/  F2FP.F16.F32.PACK_AB R120, RZ, R120 ;  /* 0x00000078ff78723e */ /* 0x000fe200000000ff */
        /* <DEDUP_REMOVED lines=66> */
[----:B------:R-:W-:Y:S01]  /*95a0*/  IMAD.SHL.U32 R23, R4, 0x100, RZ ;  /* 0x0000010004177824 */ /* 0x000fe200078e00ff */
[----:B------:R-:W-:Y:S01]  /*95b0*/  F2FP.F16.F32.PACK_AB R140, RZ, R140 ;  /* 0x0000008cff8c723e */ /* 0x000fe200000000ff */
[----:B------:R-:W-:Y:S01]  /*95c0*/  @P1 STG.E.U16 desc[UR36][R6.64+0x90], R124 ;  /* 0x0000907c06001986 */ /* 0x000fe2000c101524 */
[----:B------:R-:W-:Y:S01]  /*95d0*/  ISETP.GT.AND P1, PT, R0, 0x50, P3 ;  /* 0x000000500000780c */ /* 0x000fe20001f24270 */
[----:B------:R-:W-:Y:S01]  /*95e0*/  FMUL R146, R146, R155 ;  /* 0x0000009b92927220 */ /* 0x000fe20000400000 */
[----:B------:R-:W-:Y:S01]  /*95f0*/  F2FP.F16.F32.PACK_AB R141, RZ, R141 ;  /* 0x0000008dff8d723e */ /* 0x000fe200000000ff */
[----:B------:R-:W-:Y:S01]  /*9600*/  @P2 STG.E.U16 desc[UR36][R6.64+0x92], R125 ;  /* 0x0000927d06002986 */ /* 0x000fe2000c101524 */
[C---:B------:R-:W-:Y:S01]  /*9610*/  ISETP.GT.AND P2, PT, R0.reuse, 0x51, P3 ;  /* 0x000000510000780c */ /* 0x040fe20001f44270 */
[-C--:B------:R-:W-:Y:S01]  /*9620*/  FMUL R147, R147, R155.reuse ;  /* 0x0000009b93937220 */ /* 0x080fe20000400000 */
        /* <DEDUP_REMOVED lines=11> */
[-C--:B------:R-:W-:Y:S01]  /*96e0*/  FMUL R150, R150, R155.reuse ;  /* 0x0000009b96967220 */ /* 0x080fe20000400000 */
[----:B------:R-:W-:Y:S01]  /*96f0*/  SHF.L.U64.HI R21, R4, 0x8, R5 ;  /* 0x0000000804157819 */ /* 0x000fe20000010205 */
[----:B------:R-:W-:Y:S01]  /*9700*/  @P2 STG.E.U16 desc[UR36][R6.64+0xa2], R129 ;  /* 0x0000a28106002986 */ /* 0x000fe2000c101524 */
[C---:B------:R-:W-:Y:S01]  /*9710*/  ISETP.GT.AND P2, PT, R0.reuse, 0x59, P3 ;  /* 0x000000590000780c */ /* 0x040fe20001f44270 */
        /* <DEDUP_REMOVED lines=58> */
[----:B------:R-:W-:Y:S01]  /*9ac0*/  @P2 STG.E.U16 desc[UR36][R12.64+0xd0], R142 ;  /* 0x0000d08e0c002986 */ /* 0x000fe2000c101524 */
[----:B------:R-:W-:Y:S01]  /*9ad0*/  F2FP.F16.F32.PACK_AB R34, RZ, R34 ;  /* 0x00000022ff22723e */ /* 0x000fe200000000ff */
[----:B------:R-:W-:Y:S01]  /*9ae0*/  FMUL R40, R40, R155 ;  /* 0x0000009b28287220 */ /* 0x000fe20000400000 */
[----:B------:R-:W-:Y:S01]  /*9af0*/  F2FP.F16.F32.PACK_AB R35, RZ, R35 ;  /* 0x00000023ff23723e */ /* 0x000fe200000000ff */
        /* <DEDUP_REMOVED lines=8> */
[----:B------:R-:W-:Y:S01]  /*9b80*/  @P1 IMAD.MOV.U32 R4, RZ, RZ, R6 ;  /* 0x000000ffff041224 */ /* 0x000fe200078e0006 */
[----:B------:R-:W-:Y:S01]  /*9b90*/  F2FP.F16.F32.PACK_AB R38, RZ, R38 ;  /* 0x00000026ff26723e */ /* 0x000fe200000000ff */
[----:B------:R-:W-:Y:S01]  /*9ba0*/  @P1 IMAD.MOV.U32 R5, RZ, RZ, R7 ;  /* 0x000000ffff051224 */ /* 0x000fe200078e0007 */
[----:B------:R-:W-:Y:S01]  /*9bb0*/  F2FP.F16.F32.PACK_AB R39, RZ, R39 ;  /* 0x00000027ff27723e */ /* 0x000fe200000000ff */
[-C--:B------:R-:W-:Y:S01]  /*9bc0*/  FMUL R43, R43, R155.reuse ;  /* 0x0000009b2b2b7220 */ /* 0x080fe20000400000 */
[----:B------:R-:W-:Y:S01]  /*9bd0*/  F2FP.F16.F32.PACK_AB R40, RZ, R40 ;  /* 0x00000028ff28723e */ /* 0x000fe200000000ff */
[-C--:B------:R-:W-:Y:S01]  /*9be0*/  FMUL R44, R44, R155.reuse ;  /* 0x0000009b2c2c7220 */ /* 0x080fe20000400000 */
[----:B------:R0:W-:Y:S01]  /*9bf0*/  @P1 STG.E.U16 desc[UR36][R4.64+0xe2], R145 ;  /* 0x0000e29104001986 */ /* 0x0001e2000c101524 */
[----:B------:R-:W-:Y:S01]  /*9c00*/  IADD3 R14, P1, P2, R11, R6, R23 ;  /* 0x000000060b0e7210 */ /* 0x000fe20007a3e017 */
[----:B------:R-:W-:Y:S01]  /*9c10*/  FMUL R45, R45, R155 ;  /* 0x0000009b2d2d7220 */ /* 0x000fe20000400000 */
[----:B------:R-:W-:Y:S01]  /*9c20*/  F2FP.F16.F32.PACK_AB R41, RZ, R41 ;  /* 0x00000029ff29723e */ /* 0x000fe200000000ff */
[----:B------:R-:W-:Y:S01]  /*9c30*/  FMUL R46, R46, R155 ;  /* 0x0000009b2e2e7220 */ /* 0x000fe20000400000 */
[----:B------:R-:W-:Y:S01]  /*9c40*/  IADD3.X R15, R9, R7, R21, P1, P2 ;  /* 0x00000007090f7210 */ /* 0x000fe20000fe4415 */
[-C--:B------:R-:W-:Y:S01]  /*9c50*/  FMUL R47, R47, R155.reuse ;  /* 0x0000009b2f2f7220 */ /* 0x080fe20000400000 */
[C---:B------:R-:W-:Y:S01]  /*9c60*/  ISETP.GT.AND P1, PT, R3.reuse, 0x80, PT ;  /* 0x000000800300780c */ /* 0x040fe20003f24270 */
[-C--:B------:R-:W-:Y:S01]  /*9c70*/  FMUL R48, R48, R155.reuse ;  /* 0x0000009b30307220 */ /* 0x080fe20000400000 */
[----:B------:R-:W-:Y:S01]  /*9c80*/  ISETP.GT.AND P2, PT, R3, 0x88, PT ;  /* 0x000000880300780c */ /* 0x000fe20003f44270 */
[----:B------:R-:W-:Y:S01]  /*9c90*/  FMUL R49, R49, R155 ;  /* 0x0000009b31317220 */ /* 0x000fe20000400000 */
[----:B------:R-:W-:Y:S01]  /*9ca0*/  F2FP.F16.F32.PACK_AB R42, RZ, R42 ;  /* 0x0000002aff2a723e */ /* 0x000fe200000000ff */
[----:B0-----:R-:W-:Y:S01]  /*9cb0*/  @P5 IMAD.MOV.U32 R4, RZ, RZ, R12 ;  /* 0x000000ffff045224 */ /* 0x001fe200078e000c */
[----:B------:R-:W-:Y:S01]  /*9cc0*/  F2FP.F16.F32.PACK_AB R43, RZ, R43 ;  /* 0x0000002bff2b723e */ /* 0x000fe200000000ff */
[----:B------:R-:W-:Y:S01]  /*9cd0*/  @P5 IMAD.MOV.U32 R5, RZ, RZ, R13 ;  /* 0x000000ffff055224 */ /* 0x000fe200078e000d */
[----:B------:R-:W-:Y:S01]  /*9ce0*/  F2FP.F16.F32.PACK_AB R44, RZ, R44 ;  /* 0x0000002cff2c723e */ /* 0x000fe200000000ff */
[----:B------:R-:W-:Y:S01]  /*9cf0*/  FMUL R50, R50, R155 ;  /* 0x0000009b32327220 */ /* 0x000fe20000400000 */
[----:B------:R-:W-:Y:S01]  /*9d00*/  F2FP.F16.F32.PACK_AB R45, RZ, R45 ;  /* 0x0000002dff2d723e */ /* 0x000fe200000000ff */
[-C--:B------:R-:W-:Y:S01]  /*9d10*/  FMUL R51, R51, R155.reuse ;  /* 0x0000009b33337220 */ /* 0x080fe20000400000 */
[----:B------:R0:W-:Y:S01]  /*9d20*/  @P5 STG.E.U16 desc[UR36][R4.64+0xe0], R146 ;  /* 0x0000e09204005986 */ /* 0x0001e2000c101524 */
[----:B------:R-:W-:Y:S01]  /*9d30*/  ISETP.GT.AND P5, PT, R0, 0x78, P3 ;  /* 0x000000780000780c */ /* 0x000fe20001fa4270 */
[-C--:B------:R-:W-:Y:S01]  /*9d40*/  FMUL R52, R52, R155.reuse ;  /* 0x0000009b34347220 */ /* 0x080fe20000400000 */
[C---:B------:R-:W-:Y:S01]  /*9d50*/  ISETP.GT.AND P3, PT, R0.reuse, 0x79, P3 ;  /* 0x000000790000780c */ /* 0x040fe20001f64270 */
[----:B------:R-:W-:Y:S01]  /*9d60*/  @P4 STG.E.U16 desc[UR36][R12.64+0xe2], R147 ;  /* 0x0000e2930c004986 */ /* 0x000fe2000c101524 */
[C---:B------:R-:W-:Y:S01]  /*9d70*/  ISETP.GT.AND P4, PT, R0.reuse, 0x78, P0 ;  /* 0x000000780000780c */ /* 0x040fe20000784270 */
[-C--:B------:R-:W-:Y:S01]  /*9d80*/  FMUL R53, R53, R155.reuse ;  /* 0x0000009b35357220 */ /* 0x080fe20000400000 */
[----:B------:R-:W-:Y:S01]  /*9d90*/  ISETP.GT.AND P0, PT, R0, 0x79, P0 ;  /* 0x000000790000780c */ /* 0x000fe20000704270 */
[-C--:B------:R-:W-:Y:S01]  /*9da0*/  FMUL R54, R54, R155.reuse ;  /* 0x0000009b36367220 */ /* 0x080fe20000400000 */
[----:B------:R-:W-:Y:S01]  /*9db0*/  F2FP.F16.F32.PACK_AB R46, RZ, R46 ;  /* 0x0000002eff2e723e */ /* 0x000fe200000000ff */
[----:B------:R-:W-:Y:S01]  /*9dc0*/  FMUL R55, R55, R155 ;  /* 0x0000009b37377220 */ /* 0x000fe20000400000 */
[----:B------:R-:W-:Y:S01]  /*9dd0*/  F2FP.F16.F32.PACK_AB R47, RZ, R47 ;  /* 0x0000002fff2f723e */ /* 0x000fe200000000ff */
[-C--:B------:R-:W-:Y:S01]  /*9de0*/  FMUL R56, R56, R155.reuse ;  /* 0x0000009b38387220 */ /* 0x080fe20000400000 */
[----:B------:R-:W-:Y:S01]  /*9df0*/  F2FP.F16.F32.PACK_AB R48, RZ, R48 ;  /* 0x00000030ff30723e */ /* 0x000fe200000000ff */
[----:B------:R-:W-:Y:S01]  /*9e00*/  @P5 STG.E.U16 desc[UR36][R6.64+0xf0], R148 ;  /* 0x0000f09406005986 */ /* 0x000fe2000c101524 */
[----:B0-----:R-:W-:Y:S01]  /*9e10*/  IADD3 R4, P5, R23, R6, RZ ;  /* 0x0000000617047210 */ /* 0x001fe20007fbe0ff */
[----:B------:R-:W-:Y:S01]  /*9e20*/  FMUL R57, R57, R155 ;  /* 0x0000009b39397220 */ /* 0x000fe20000400000 */
[----:B------:R-:W-:Y:S01]  /*9e30*/  F2FP.F16.F32.PACK_AB R49, RZ, R49 ;  /* 0x00000031ff31723e */ /* 0x000fe200000000ff */
[----:B------:R0:W-:Y:S01]  /*9e40*/  @P3 STG.E.U16 desc[UR36][R6.64+0xf2], R149 ;  /* 0x0000f29506003986 */ /* 0x0001e2000c101524 */
[----:B------:R-:W-:Y:S01]  /*9e50*/  ISETP.GT.AND P3, PT, R0, RZ, P1 ;  /* 0x000000ff0000720c */ /* 0x000fe20000f64270 */
[----:B------:R-:W-:Y:S01]  /*9e60*/  FMUL R58, R58, R155 ;  /* 0x0000009b3a3a7220 */ /* 0x000fe20000400000 */
[----:B------:R-:W-:Y:S01]  /*9e70*/  IADD3.X R5, R21, R7, RZ, P5, !PT ;  /* 0x0000000715057210 */ /* 0x000fe20002ffe4ff */
[----:B------:R-:W-:Y:S01]  /*9e80*/  @P4 STG.E.U16 desc[UR36][R12.64+0xf0], R150 ;  /* 0x0000f0960c004986 */ /* 0x000fe2000c101524 */
[C---:B------:R-:W-:Y:S01]  /*9e90*/  ISETP.GT.AND P4, PT, R0.reuse, 0x1, P1 ;  /* 0x000000010000780c */ /* 0x040fe20000f84270 */
[-C--:B------:R-:W-:Y:S01]  /*9ea0*/  FMUL R59, R59, R155.reuse ;  /* 0x0000009b3b3b7220 */ /* 0x080fe20000400000 */
[C---:B------:R-:W-:Y:S01]  /*9eb0*/  ISETP.GT.AND P5, PT, R0.reuse, RZ, P2 ;  /* 0x000000ff0000720c */ /* 0x040fe200017a4270 */
[----:B------:R-:W-:Y:S01]  /*9ec0*/  @P0 STG.E.U16 desc[UR36][R12.64+0xf2], R151 ;  /* 0x0000f2970c000986 */ /* 0x000fe2000c101524 */
[----:B------:R-:W-:Y:S01]  /*9ed0*/  ISETP.GT.AND P0, PT, R0, 0x1, P2 ;  /* 0x000000010000780c */ /* 0x000fe20001704270 */
[-C--:B------:R-:W-:Y:S01]  /*9ee0*/  FMUL R60, R60, R155.reuse ;  /* 0x0000009b3c3c7220 */ /* 0x080fe20000400000 */
[----:B------:R-:W-:Y:S01]  /*9ef0*/  F2FP.F16.F32.PACK_AB R50, RZ, R50 ;  /* 0x00000032ff32723e */ /* 0x000fe200000000ff */
[----:B------:R-:W-:Y:S01]  /*9f00*/  FMUL R61, R61, R155 ;  /* 0x0000009b3d3d7220 */ /* 0x000fe20000400000 */
[----:B------:R-:W-:Y:S01]  /*9f10*/  F2FP.F16.F32.PACK_AB R51, RZ, R51 ;  /* 0x00000033ff33723e */ /* 0x000fe200000000ff */
[----:B------:R-:W-:Y:S01]  /*9f20*/  @P3 STG.E.U16 desc[UR36][R4.64], R24 ;  /* 0x0000001804003986 */ /* 0x000fe2000c101524 */
[C---:B0-----:R-:W-:Y:S01]  /*9f30*/  IADD3 R6, P3, R11.reuse, R4, RZ ;  /* 0x000000040b067210 */ /* 0x041fe20007f7e0ff */
[-C--:B------:R-:W-:Y:S01]  /*9f40*/  FMUL R62, R62, R155.reuse ;  /* 0x0000009b3e3e7220 */ /* 0x080fe20000400000 */
[----:B------:R-:W-:Y:S01]  /*9f50*/  F2FP.F16.F32.PACK_AB R52, RZ, R52 ;  /* 0x00000034ff34723e */ /* 0x000fe200000000ff */
[----:B------:R-:W-:Y:S01]  /*9f60*/  @P4 STG.E.U16 desc[UR36][R4.64+0x2], R25 ;  /* 0x0000021904004986 */ /* 0x000fe2000c101524 */
[----:B------:R-:W-:Y:S01]  /*9f70*/  IADD3 R10, P4, R11, R4, RZ ;  /* 0x000000040b0a7210 */ /* 0x000fe20007f9e0ff */
[--C-:B------:R-:W-:Y:S01]  /*9f80*/  IMAD.X R7, R9, 0x1, R5.reuse, P3 ;  /* 0x0000000109077824 */ /* 0x100fe200018e0605 */
[C---:B------:R-:W-:Y:S01]  /*9f90*/  ISETP.GT.AND P3, PT, R0.reuse, 0x9, P2 ;  /* 0x000000090000780c */ /* 0x040fe20001764270 */
[----:B------:R-:W-:Y:S01]  /*9fa0*/  FMUL R63, R63, R155 ;  /* 0x0000009b3f3f7220 */ /* 0x000fe20000400000 */
[----:B------:R-:W-:Y:S01]  /*9fb0*/  F2FP.F16.F32.PACK_AB R53, RZ, R53 ;  /* 0x00000035ff35723e */ /* 0x000fe200000000ff */
[----:B------:R-:W-:Y:S01]  /*9fc0*/  IMAD.X R11, R9, 0x1, R5, P4 ;  /* 0x00000001090b7824 */ /* 0x000fe200020e0605 */
[----:B------:R-:W-:Y:S01]  /*9fd0*/  ISETP.GT.AND P4, PT, R0, 0x8, P1 ;  /* 0x000000080000780c */ /* 0x000fe20000f84270 */
[-C--:B------:R-:W-:Y:S01]  /*9fe0*/  FMUL R64, R64, R155.reuse ;  /* 0x0000009b40407220 */ /* 0x080fe20000400000 */
[----:B------:R-:W-:Y:S01]  /*9ff0*/  F2FP.F16.F32.PACK_AB R54, RZ, R54 ;  /* 0x00000036ff36723e */ /* 0x000fe200000000ff */
[-C--:B------:R-:W-:Y:S01]  /*a000*/  FMUL R65, R65, R155.reuse ;  /* 0x0000009b41417220 */ /* 0x080fe20000400000 */
        /* <DEDUP_REMOVED lines=13> */
[-C--:B------:R-:W-:Y:S01]  /*a0e0*/  FMUL R70, R70, R155.reuse ;  /* 0x0000009b46467220 */ /* 0x080fe20000400000 */
[----:B------:R-:W-:Y:S01]  /*a0f0*/  @P5 STG.E.U16 desc[UR36][R4.64+0x12], R29 ;  /* 0x0000121d04005986 */ /* 0x000fe2000c101524 */
[C---:B------:R-:W-:Y:S01]  /*a100*/  ISETP.GT.AND P5, PT, R0.reuse, 0x11, P1 ;  /* 0x000000110000780c */ /* 0x040fe20000fa4270 */
[-C--:B------:R-:W-:Y:S01]  /*a110*/  FMUL R71, R71, R155.reuse ;  /* 0x0000009b47477220 */ /* 0x080fe20000400000 */
[----:B------:R-:W-:Y:S01]  /*a120*/  F2FP.F16.F32.PACK_AB R58, RZ, R58 ;  /* 0x0000003aff3a723e */ /* 0x000fe200000000ff */
[----:B------:R0:W-:Y:S01]  /*a130*/  @P0 STG.E.U16 desc[UR36][R6.64+0x10], R30 ;  /* 0x0000101e06000986 */ /* 0x0001e2000c101524 */
        /* <DEDUP_REMOVED lines=13> */
[--C-:B0-----:R-:W-:Y:S01]  /*a210*/  @P0 IMAD.MOV.U32 R6, RZ, RZ, R14.reuse ;  /* 0x000000ffff060224 */ /* 0x101fe200078e000e */
[----:B------:R-:W-:Y:S01]  /*a220*/  F2FP.F16.F32.PACK_AB R62, RZ, R62 ;  /* 0x0000003eff3e723e */ /* 0x000fe200000000ff */
[--C-:B------:R-:W-:Y:S01]  /*a230*/  @P0 IMAD.MOV.U32 R7, RZ, RZ, R15.reuse ;  /* 0x000000ffff070224 */ /* 0x100fe200078e000f */
[----:B------:R-:W-:Y:S01]  /*a240*/  F2FP.F16.F32.PACK_AB R63, RZ, R63 ;  /* 0x0000003fff3f723e */ /* 0x000fe200000000ff */
[-C--:B------:R-:W-:Y:S01]  /*a250*/  FMUL R75, R75, R155.reuse ;  /* 0x0000009b4b4b7220 */ /* 0x080fe20000400000 */
[----:B------:R-:W-:Y:S01]  /*a260*/  F2FP.F16.F32.PACK_AB R64, RZ, R64 ;  /* 0x00000040ff40723e */ /* 0x000fe200000000ff */
[-C--:B------:R-:W-:Y:S01]  /*a270*/  FMUL R76, R76, R155.reuse ;  /* 0x0000009b4c4c7220 */ /* 0x080fe20000400000 */
[----:B------:R0:W-:Y:S01]  /*a280*/  @P0 STG.E.U16 desc[UR36][R6.64+0x20], R34 ;  /* 0x0000202206000986 */ /* 0x0001e2000c101524 */
        /* <DEDUP_REMOVED lines=30> */
[----:B0-----:R-:W-:Y:S01]  /*a470*/  @P0 IMAD.MOV.U32 R6, RZ, RZ, R14 ;  /* 0x000000ffff060224 */ /* 0x001fe200078e000e */
[----:B------:R-:W-:Y:S01]  /*a480*/  F2FP.F16.F32.PACK_AB R76, RZ, R76 ;  /* 0x0000004cff4c723e */ /* 0x000fe200000000ff */
[----:B------:R-:W-:Y:S01]  /*a490*/  @P0 IMAD.MOV.U32 R7, RZ, RZ, R15 ;  /* 0x000000ffff070224 */ /* 0x000fe200078e000f */
[----:B------:R-:W-:Y:S01]  /*a4a0*/  F2FP.F16.F32.PACK_AB R77, RZ, R77 ;  /* 0x0000004dff4d723e */ /* 0x000fe200000000ff */
[----:B------:R-:W-:Y:S01]  /*a4b0*/  FMUL R87, R87, R155 ;  /* 0x0000009b57577220 */ /* 0x000fe20000400000 */
[----:B------:R-:W-:-:S02]  /*a4c0*/  F2FP.F16.F32.PACK_AB R78, RZ, R78 ;  /* 0x0000004eff4e723e */ /* 0x000fc400000000ff */
[----:B------:R0:W-:Y:S01]  /*a4d0*/  @P0 STG.E.U16 desc[UR36][R6.64+0x30], R38 ;  /* 0x0000302606000986 */ /* 0x0001e2000c101524 */
[----:B------:R-:W-:Y:S02]  /*a4e0*/  ISETP.GT.AND P0, PT, R0, 0x20, P2 ;  /* 0x000000200000780c */ /* 0x000fe40001704270 */
[----:B------:R-:W-:Y:S02]  /*a4f0*/  F2FP.F16.F32.PACK_AB R79, RZ, R79 ;  /* 0x0000004fff4f723e */ /* 0x000fe400000000ff */
[----:B------:R-:W-:Y:S02]  /*a500*/  F2FP.F16.F32.PACK_AB R80, RZ, R80 ;  /* 0x00000050ff50723e */ /* 0x000fe400000000ff */
[----:B------:R-:W-:Y:S02]  /*a510*/  F2FP.F16.F32.PACK_AB R81, RZ, R81 ;  /* 0x00000051ff51723e */ /* 0x000fe400000000ff */
[----:B------:R-:W-:Y:S02]  /*a520*/  F2FP.F16.F32.PACK_AB R82, RZ, R82 ;  /* 0x00000052ff52723e */ /* 0x000fe400000000ff */
[----:B------:R-:W-:Y:S01]  /*a530*/  F2FP.F16.F32.PACK_AB R83, RZ, R83 ;  /* 0x00000053ff53723e */ /* 0x000fe200000000ff */
[----:B0-----:R-:W-:Y:S01]  /*a540*/  @P3 IMAD.MOV.U32 R7, RZ, RZ, R15 ;  /* 0x000000ffff073224 */ /* 0x001fe200078e000f */
[----:B------:R-:W-:-:S02]  /*a550*/  @P3 MOV R6, R14 ;  /* 0x0000000e00063202 */ /* 0x000fc40000000f00 */
[----:B------:R-:W-:Y:S02]  /*a560*/  F2FP.F16.F32.PACK_AB R84, RZ, R84 ;  /* 0x00000054ff54723e */ /* 0x000fe400000000ff */
[----:B------:R-:W-:Y:S01]  /*a570*/  F2FP.F16.F32.PACK_AB R85, RZ, R85 ;  /* 0x00000055ff55723e */ /* 0x000fe200000000ff */
[----:B------:R0:W-:Y:S01]  /*a580*/  @P3 STG.E.U16 desc[UR36][R6.64+0x32], R39 ;  /* 0x0000322706003986 */ /* 0x0001e2000c101524 */
[C---:B------:R-:W-:Y:S02]  /*a590*/  ISETP.GT.AND P3, PT, R0.reuse, 0x21, P2 ;  /* 0x000000210000780c */ /* 0x040fe40001764270 */
[----:B------:R-:W-:Y:S01]  /*a5a0*/  F2FP.F16.F32.PACK_AB R86, RZ, R86 ;  /* 0x00000056ff56723e */ /* 0x000fe200000000ff */
[----:B------:R-:W-:Y:S01]  /*a5b0*/  @P4 STG.E.U16 desc[UR36][R4.64+0x40], R40 ;  /* 0x0000402804004986 */ /* 0x000fe2000c101524 */
[C---:B------:R-:W-:Y:S02]  /*a5c0*/  ISETP.GT.AND P4, PT, R0.reuse, 0x28, P1 ;  /* 0x000000280000780c */ /* 0x040fe40000f84270 */
[----:B------:R-:W-:Y:S01]  /*a5d0*/  F2FP.F16.F32.PACK_AB R87, RZ, R87 ;  /* 0x00000057ff57723e */ /* 0x000fe200000000ff */
[----:B------:R-:W-:Y:S01]  /*a5e0*/  @P5 STG.E.U16 desc[UR36][R4.64+0x42], R41 ;  /* 0x0000422904005986 */ /* 0x000fe2000c101524 */
[----:B------:R-:W-:Y:S01]  /*a5f0*/  ISETP.GT.AND P5, PT, R0, 0x29, P1 ;  /* 0x000000290000780c */ /* 0x000fe20000fa4270 */
[----:B0-----:R-:W-:-:S02]  /*a600*/  @P0 IMAD.MOV.U32 R6, RZ, RZ, R14 ;  /* 0x000000ffff060224 */ /* 0x001fc400078e000e */
[----:B------:R-:W-:-:S05]  /*a610*/  @P0 IMAD.MOV.U32 R7, RZ, RZ, R15 ;  /* 0x000000ffff070224 */ /* 0x000fca00078e000f */
[----:B------:R0:W-:Y:S01]  /*a620*/  @P0 STG.E.U16 desc[UR36][R6.64+0x40], R42 ;  /* 0x0000402a06000986 */ /* 0x0001e2000c101524 */
[----:B------:R-:W-:Y:S01]  /*a630*/  ISETP.GT.AND P0, PT, R0, 0x28, P2 ;  /* 0x000000280000780c */ /* 0x000fe20001704270 */
[----:B0-----:R-:W-:Y:S02]  /*a640*/  @P3 IMAD.MOV.U32 R6, RZ, RZ, R14 ;  /* 0x000000ffff063224 */ /* 0x001fe400078e000e */
[----:B------:R-:W-:-:S05]  /*a650*/  @P3 IMAD.MOV.U32 R7, RZ, RZ, R15 ;  /* 0x000000ffff073224 */ /* 0x000fca00078e000f */
[----:B------:R0:W-:Y:S01]  /*a660*/  @P3 STG.E.U16 desc[UR36][R6.64+0x42], R43 ;  /* 0x0000422b06003986 */ /* 0x0001e2000c101524 */
[----:B------:R-:W-:-:S03]  /*a670*/  ISETP.GT.AND P3, PT, R0, 0x29, P2 ;  /* 0x000000290000780c */ /* 0x000fc60001764270 */
[----:B------:R-:W-:Y:S01]  /*a680*/  @P4 STG.E.U16 desc[UR36][R4.64+0x50], R44 ;  /* 0x0000502c04004986 */ /* 0x000fe2000c101524 */
[----:B------:R-:W-:-:S03]  /*a690*/  ISETP.GT.AND P4, PT, R0, 0x30, P1 ;  /* 0x000000300000780c */ /* 0x000fc60000f84270 */
[----:B------:R-:W-:Y:S01]  /*a6a0*/  @P5 STG.E.U16 desc[UR36][R4.64+0x52], R45 ;  /* 0x0000522d04005986 */ /* 0x000fe2000c101524 */
[----:B------:R-:W-:Y:S01]  /*a6b0*/  ISETP.GT.AND P5, PT, R0, 0x31, P1 ;  /* 0x000000310000780c */ /* 0x000fe20000fa4270 */
[----:B0-----:R-:W-:Y:S02]  /*a6c0*/  @P0 IMAD.MOV.U32 R6, RZ, RZ, R14 ;  /* 0x000000ffff060224 */ /* 0x001fe400078e000e */
[----:B------:R-:W-:-:S05]  /*a6d0*/  @P0 IMAD.MOV.U32 R7, RZ, RZ, R15 ;  /* 0x000000ffff070224 */ /* 0x000fca00078e000f */
[----:B------:R0:W-:Y:S01]  /*a6e0*/  @P0 STG.E.U16 desc[UR36][R6.64+0x50], R46 ;  /* 0x0000502e06000986 */ /* 0x0001e2000c101524 */
[----:B------:R-:W-:Y:S01]  /*a6f0*/  ISETP.GT.AND P0, PT, R0, 0x30, P2 ;  /* 0x000000300000780c */ /* 0x000fe20001704270 */
[----:B0-----:R-:W-:Y:S01]  /*a700*/  @P3 IMAD.MOV.U32 R6, RZ, RZ, R14 ;  /* 0x000000ffff063224 */ /* 0x001fe200078e000e */
[----:B------:R-:W-:-:S05]  /*a710*/  @P3 MOV R7, R15 ;  /* 0x0000000f00073202 */ /* 0x000fca0000000f00 */
        /* <DEDUP_REMOVED lines=29> */
[----:B------:R-:W-:Y:S02]  /*a8f0*/  ISETP.GT.AND P5, PT, R0, 0x49, P1 ;  /* 0x000000490000780c */ /* 0x000fe40000fa4270 */
[----:B0-----:R-:W-:Y:S01]  /*a900*/  @P0 MOV R6, R14 ;  /* 0x0000000e00060202 */ /* 0x001fe20000000f00 */
        /* <DEDUP_REMOVED lines=23> */
[----:B0-----:R-:W-:Y:S01]  /*aa80*/  @P0 IMAD.MOV.U32 R6, RZ, RZ, R14 ;  /* 0x000000ffff060224 */ /* 0x001fe200078e000e */
[----:B------:R-:W-:-:S05]  /*aa90*/  @P0 MOV R7, R15 ;  /* 0x0000000f00070202 */ /* 0x000fca0000000f00 */
        /* <DEDUP_REMOVED lines=25> */
[----:B------:R-:W-:Y:S02]  /*ac30*/  ISETP.GT.AND P0, PT, R0, 0x68, P2 ;  /* 0x000000680000780c */ /* 0x000fe40001704270 */
[----:B0-----:R-:W-:Y:S01]  /*ac40*/  @P3 MOV R6, R14 ;  /* 0x0000000e00063202 */ /* 0x001fe20000000f00 */
        /* <DEDUP_REMOVED lines=14> */
[C---:B------:R-:W-:Y:S02]  /*ad30*/  ISETP.GT.AND P3, PT, R0.reuse, 0x78, P1 ;  /* 0x000000780000780c */ /* 0x040fe40000f64270 */
[C---:B------:R-:W-:Y:S01]  /*ad40*/  ISETP.GT.AND P1, PT, R0.reuse, 0x79, P1 ;  /* 0x000000790000780c */ /* 0x040fe20000f24270 */
[----:B------:R-:W-:Y:S01]  /*ad50*/  @P4 STG.E.U16 desc[UR36][R4.64+0xe0], R80 ;  /* 0x0000e05004004986 */ /* 0x000fe2000c101524 */
[----:B------:R-:W-:-:S03]  /*ad60*/  ISETP.GT.AND P4, PT, R0, 0x71, P2 ;  /* 0x000000710000780c */ /* 0x000fc60001784270 */
[----:B------:R-:W-:Y:S01]  /*ad70*/  @P5 STG.E.U16 desc[UR36][R4.64+0xe2], R81 ;  /* 0x0000e25104005986 */ /* 0x000fe2000c101524 */
[C---:B------:R-:W-:Y:S02]  /*ad80*/  ISETP.GT.AND P5, PT, R0.reuse, 0x78, P2 ;  /* 0x000000780000780c */ /* 0x040fe400017a4270 */
[----:B------:R-:W-:Y:S01]  /*ad90*/  ISETP.GT.AND P2, PT, R0, 0x79, P2 ;  /* 0x000000790000780c */ /* 0x000fe20001744270 */
[----:B0-----:R-:W-:Y:S02]  /*ada0*/  @P0 IMAD.MOV.U32 R6, RZ, RZ, R14 ;  /* 0x000000ffff060224 */ /* 0x001fe400078e000e */
[----:B------:R-:W-:-:S05]  /*adb0*/  @P0 IMAD.MOV.U32 R7, RZ, RZ, R15 ;  /* 0x000000ffff070224 */ /* 0x000fca00078e000f */
[----:B------:R0:W-:Y:S02]  /*adc0*/  @P0 STG.E.U16 desc[UR36][R6.64+0xe0], R82 ;  /* 0x0000e05206000986 */ /* 0x0001e4000c101524 */
[----:B0-----:R-:W-:Y:S01]  /*add0*/  @P4 IMAD.MOV.U32 R6, RZ, RZ, R14 ;  /* 0x000000ffff064224 */ /* 0x001fe200078e000e */
[----:B------:R-:W-:-:S05]  /*ade0*/  @P4 MOV R7, R15 ;  /* 0x0000000f00074202 */ /* 0x000fca0000000f00 */
[----:B------:R-:W-:Y:S04]  /*adf0*/  @P4 STG.E.U16 desc[UR36][R6.64+0xe2], R83 ;  /* 0x0000e25306004986 */ /* 0x000fe8000c101524 */
[----:B------:R-:W-:Y:S04]  /*ae00*/  @P3 STG.E.U16 desc[UR36][R4.64+0xf0], R84 ;  /* 0x0000f05404003986 */ /* 0x000fe8000c101524 */
[----:B------:R0:W-:Y:S02]  /*ae10*/  @P1 STG.E.U16 desc[UR36][R4.64+0xf2], R85 ;  /* 0x0000f25504001986 */ /* 0x0001e4000c101524 */
[----:B0-----:R-:W-:-:S02]  /*ae20*/  @P5 IMAD.MOV.U32 R4, RZ, RZ, R14 ;  /* 0x000000ffff045224 */ /* 0x001fc400078e000e */
[----:B------:R-:W-:-:S05]  /*ae30*/  @P5 IMAD.MOV.U32 R5, RZ, RZ, R15 ;  /* 0x000000ffff055224 */ /* 0x000fca00078e000f */
[----:B------:R0:W-:Y:S04]  /*ae40*/  @P5 STG.E.U16 desc[UR36][R4.64+0xf0], R86 ;  /* 0x0000f05604005986 */ /* 0x0001e8000c101524 */
[----:B------:R0:W-:Y:S02]  /*ae50*/  @P2 STG.E.U16 desc[UR36][R14.64+0xf2], R87 ;  /* 0x0000f2570e002986 */ /* 0x0001e4000c101524 */
.L_x_284:
[----:B------:R-:W-:Y:S05]  /*ae60*/  BSYNC B0 ;  /* 0x0000000000007941 */ /* 0x000fea0003800000 */
.L_x_32:
[----:B------:R-:W-:Y:S01]  /*ae70*/  ULDC UR4, c[0x0][0xc] ;  /* 0x0000030000047ab9 */ /* 0x000fe20000000800 */
[----:B------:R-:W-:Y:S01]  /*ae80*/  ULDC UR5, c[0x0][0x10] ;  /* 0x0000040000057ab9 */ /* 0x000fe20000000800 */
[----:B0-----:R-:W0:Y:S01]  /*ae90*/  LDC R3, c[0x0][0x14] ;  /* 0x00000500ff037b82 */ /* 0x001e220000000800 */
[----:B------:R-:W-:Y:S01]  /*aea0*/  UIMAD.WIDE.U32 UR4, UR4, UR5, URZ ;  /* 0x00000005040472a5 */ /* 0x000fe2000f8e003f */
[----:B------:R-:W-:Y:S01]  /*aeb0*/  PRMT R0, RZ, 0x7610, R0 ;  /* 0x00007610ff007816 */ /* 0x000fe20000000000 */
[----:B-----5:R-:W-:Y:S02]  /*aec0*/  IMAD.MOV.U32 R154, RZ, RZ, -0x1 ;  /* 0xffffffffff9a7424 */ /* 0x020fe400078e00ff */
[----:B------:R-:W-:Y:S02]  /*aed0*/  IMAD.MOV.U32 R23, RZ, RZ, -0x1 ;  /* 0xffffffffff177424 */ /* 0x000fe400078e00ff */
[----:B0-----:R-:W-:-:S04]  /*aee0*/  IMAD.WIDE.U32 R16, R3, UR4, R16 ;  /* 0x0000000403107c25 */ /* 0x001fc8000f8e0010 */
[----:B------:R-:W-:Y:S01]  /*aef0*/  IMAD R3, R3, UR5, RZ ;  /* 0x0000000503037c24 */ /* 0x000fe2000f8e02ff */
[----:B------:R-:W-:Y:S02]  /*af00*/  ULDC.64 UR4, c[0x0][0x650] ;  /* 0x0001940000047ab9 */ /* 0x000fe40000000a00 */
[----:B------:R-:W-:Y:S01]  /*af10*/  ISETP.GE.U32.AND P0, PT, R16, UR4, PT ;  /* 0x0000000410007c0c */ /* 0x000fe2000bf06070 */
[----:B------:R-:W-:-:S05]  /*af20*/  IMAD.IADD R17, R17, 0x1, R3 ;  /* 0x0000000111117824 */ /* 0x000fca00078e0203 */
[----:B------:R-:W-:-:S13]  /*af30*/  ISETP.GE.U32.AND.EX P0, PT, R17, UR5, PT, P0 ;  /* 0x0000000511007c0c */ /* 0x000fda000bf06100 */
[----:B------:R-:W-:Y:S05]  /*af40*/  @P0 BRA `(.L_x_285) ;  /* 0x0000000400640947 */ /* 0x000fea0003800000 */
[----:B------:R-:W0:Y:S01]  /*af50*/  S2R R12, SR_CTAID.X ;  /* 0x00000000000c7919 */ /* 0x000e220000002500 */
[----:B-12---:R-:W1:Y:S01]  /*af60*/  LDC.64 R10, c[0x0][0x628] ;  /* 0x00018a00ff0a7b82 */ /* 0x006e620000000a00 */
[----:B------:R-:W-:Y:S01]  /*af70*/  ULDC UR4, c[0x0][0x150] ;  /* 0x0000540000047ab9 */ /* 0x000fe20000000800 */
[----:B------:R-:W-:Y:S01]  /*af80*/  IMAD.MOV.U32 R8, RZ, RZ, R16 ;  /* 0x000000ffff087224 */ /* 0x000fe200078e0010 */
[----:B------:R-:W2:Y:S01]  /*af90*/  S2R R24, SR_CTAID.Y ;  /* 0x0000000000187919 */ /* 0x000ea20000002600 */
[----:B------:R-:W-:-:S04]  /*afa0*/  IMAD.MOV.U32 R9, RZ, RZ, R17 ;  /* 0x000000ffff097224 */ /* 0x000fc800078e0011 */
[----:B------:R-:W2:Y:S08]  /*afb0*/  LDC R21, c[0x0][0x144] ;  /* 0x00005100ff157b82 */ /* 0x000eb00000000800 */
[----:B------:R-:W2:Y:S08]  /*afc0*/  LDC R0, c[0x0][0x630] ;  /* 0x00018c00ff007b82 */ /* 0x000eb00000000800 */
[----:B------:R-:W2:Y:S01]  /*afd0*/  LDC.64 R14, c[0x0][0x620] ;  /* 0x00018800ff0e7b82 */ /* 0x000ea20000000a00 */
[----:B-1----:R-:W-:-:S04]  /*afe0*/  ISETP.NE.U32.AND P0, PT, R10, RZ, PT ;  /* 0x000000ff0a00720c */ /* 0x002fc80003f05070 */
[----:B------:R-:W-:Y:S02]  /*aff0*/  ISETP.NE.AND.EX P0, PT, R11, RZ, PT, P0 ;  /* 0x000000ff0b00720c */ /* 0x000fe40003f05300 */
[----:B0-----:R-:W-:-:S05]  /*b000*/  I2FP.F32.U32 R3, R12 ;  /* 0x0000000c00037245 */ /* 0x001fca0000201000 */
[----:B------:R-:W-:-:S04]  /*b010*/  FMUL R3, R3, UR4 ;  /* 0x0000000403037c20 */ /* 0x000fc80008400000 */
[----:B------:R0:W1:Y:S02]  /*b020*/  F2I.U32.TRUNC.NTZ R20, R3 ;  /* 0x0000000300147305 */ /* 0x000064000020f000 */
[----:B------:R-:W-:Y:S05]  /*b030*/  @!P0 BRA `(.L_x_286) ;  /* 0x0000000000288947 */ /* 0x000fea0003800000 */
[----:B0-----:R-:W0:Y:S02]  /*b040*/  LDC R3, c[0x0][0x634] ;  /* 0x00018d00ff037b82 */ /* 0x001e240000000800 */
[----:B0-----:R-:W-:-:S05]  /*b050*/  IADD3 R3, P0, R16, R3, RZ ;  /* 0x0000000310037210 */ /* 0x001fca0007f1e0ff */
[----:B------:R-:W-:-:S04]  /*b060*/  IMAD.X R13, RZ, RZ, R17, P0 ;  /* 0x000000ffff0d7224 */ /* 0x000fc800000e0611 */
[----:B------:R-:W-:-:S04]  /*b070*/  IMAD.WIDE.U32 R4, R13, R10, RZ ;  /* 0x0000000a0d047225 */ /* 0x000fc800078e00ff */
[----:B------:R-:W-:-:S04]  /*b080*/  IMAD.WIDE.U32 R6, P0, R3, R11, R4 ;  /* 0x0000000b03067225 */ /* 0x000fc80007800004 */
[----:B------:R-:W-:Y:S01]  /*b090*/  IMAD.WIDE.U32 R4, R3, R10, RZ ;  /* 0x0000000a03047225 */ /* 0x000fe200078e00ff */
[----:B------:R-:W-:-:S03]  /*b0a0*/  IADD3.X R9, RZ, RZ, RZ, P0, !PT ;  /* 0x000000ffff097210 */ /* 0x000fc600007fe4ff */
[----:B------:R-:W-:Y:S01]  /*b0b0*/  IMAD.MOV.U32 R8, RZ, RZ, R7 ;  /* 0x000000ffff087224 */ /* 0x000fe200078e0007 */
[----:B------:R-:W-:-:S05]  /*b0c0*/  IADD3 RZ, P0, R5, R6, RZ ;  /* 0x0000000605ff7210 */ /* 0x000fca0007f1e0ff */
[----:B------:R-:W-:-:S08]  /*b0d0*/  IMAD.WIDE.U32.X R8, R13, R11, R8, P0 ;  /* 0x0000000b0d087225 */ /* 0x000fd000000e0408 */
.L_x_286:
[----:B------:R-:W5:Y:S01]  /*b0e0*/  LDC.64 R30, c[0x0][0x640] ;  /* 0x00019000ff1e7b82 */ /* 0x000f620000000a00 */
[-CC-:B--2---:R-:W-:Y:S01]  /*b0f0*/  SHF.R.U64 R23, R8, R0.reuse, R9.reuse ;  /* 0x0000000008177219 */ /* 0x184fe20000001209 */
[----:B-1----:R-:W-:Y:S01]  /*b100*/  IMAD.MOV R20, RZ, RZ, -R20 ;  /* 0x000000ffff147224 */ /* 0x002fe200078e0a14 */
[----:B------:R-:W-:Y:S01]  /*b110*/  SHF.R.U32.HI R0, RZ, R0, R9 ;  /* 0x00000000ff007219 */ /* 0x000fe20000011609 */
[----:B------:R-:W-:Y:S01]  /*b120*/  ULDC UR4, c[0x0][0x154] ;  /* 0x0000550000047ab9 */ /* 0x000fe20000000800 */
[----:B0-----:R-:W-:Y:S01]  /*b130*/  IADD3 R3, P0, RZ, -R23, RZ ;  /* 0x80000017ff037210 */ /* 0x001fe20007f1e0ff */
[----:B------:R-:W-:Y:S02]  /*b140*/  IMAD R26, R21, R20, R12 ;  /* 0x00000014151a7224 */ /* 0x000fe400078e020c */
[----:B------:R-:W0:Y:S01]  /*b150*/  LDC R6, c[0x0][0x618] ;  /* 0x00018600ff067b82 */ /* 0x000e220000000800 */
[----:B------:R-:W-:Y:S02]  /*b160*/  IMAD.MOV.U32 R7, RZ, RZ, 0x1 ;  /* 0x00000001ff077424 */ /* 0x000fe400078e00ff */
[----:B------:R-:W-:-:S04]  /*b170*/  IMAD.X R5, RZ, RZ, ~R0, P0 ;  /* 0x000000ffff057224 */ /* 0x000fc800000e0e00 */
[-C--:B------:R-:W-:Y:S01]  /*b180*/  IMAD R0, R5, R14.reuse, RZ ;  /* 0x0000000e05007224 */ /* 0x080fe200078e02ff */
[----:B------:R-:W1:Y:S01]  /*b190*/  LDC R8, c[0x0][0x608] ;  /* 0x00018200ff087b82 */ /* 0x000e620000000800 */
[----:B------:R-:W-:-:S04]  /*b1a0*/  IMAD.WIDE.U32 R4, R3, R14, R16 ;  /* 0x0000000e03047225 */ /* 0x000fc800078e0010 */
[----:B------:R-:W-:Y:S01]  /*b1b0*/  IMAD R3, R3, R15, R0 ;  /* 0x0000000f03037224 */ /* 0x000fe200078e0200 */
[----:B------:R-:W-:Y:S02]  /*b1c0*/  I2FP.F32.U32 R0, R24 ;  /* 0x0000001800007245 */ /* 0x000fe40000201000 */
[----:B------:R-:W2:Y:S01]  /*b1d0*/  LDC R28, c[0x0][0x658] ;  /* 0x00019600ff1c7b82 */ /* 0x000ea20000000800 */
[----:B------:R-:W-:Y:S01]  /*b1e0*/  IMAD.IADD R3, R5, 0x1, R3 ;  /* 0x0000000105037824 */ /* 0x000fe200078e0203 */
[----:B-----5:R-:W-:Y:S01]  /*b1f0*/  ISETP.NE.U32.AND P0, PT, R30, RZ, PT ;  /* 0x000000ff1e00720c */ /* 0x020fe20003f05070 */
[----:B------:R-:W-:Y:S01]  /*b200*/  FMUL R0, R0, UR4 ;  /* 0x0000000400007c20 */ /* 0x000fe20008400000 */
[----:B------:R-:W-:Y:S02]  /*b210*/  IMAD.MOV.U32 R5, RZ, RZ, -0x1 ;  /* 0xffffffffff057424 */ /* 0x000fe400078e00ff */
[----:B------:R-:W-:Y:S01]  /*b220*/  ISETP.NE.AND.EX P0, PT, R31, RZ, PT, P0 ;  /* 0x000000ff1f00720c */ /* 0x000fe20003f05300 */
[----:B------:R1:W2:Y:S01]  /*b230*/  F2I.U32.TRUNC.NTZ R13, R0 ;  /* 0x00000000000d7305 */ /* 0x0002a2000020f000 */
[----:B------:R-:W3:Y:S01]  /*b240*/  LDC R15, c[0x0][0x148] ;  /* 0x00005200ff0f7b82 */ /* 0x000ee20000000800 */
[----:B0-----:R-:W-:-:S02]  /*b250*/  SHF.R.U64 R12, R4, R6, R3 ;  /* 0x00000006040c7219 */ /* 0x001fc40000001203 */
[----:B------:R-:W-:-:S05]  /*b260*/  SHF.R.U32.HI R3, RZ, R6, R3 ;  /* 0x00000006ff037219 */ /* 0x000fca0000011603 */
[----:B------:R-:W0:Y:S01]  /*b270*/  LDC R20, c[0x0][0x600] ;  /* 0x00018000ff147b82 */ /* 0x000e220000000800 */
[-CC-:B-1----:R-:W-:Y:S02]  /*b280*/  SHF.R.U64 R10, R12, R8.reuse, R3.reuse ;  /* 0x000000080c0a7219 */ /* 0x182fe40000001203 */
[----:B------:R-:W-:-:S05]  /*b290*/  SHF.R.U32.HI R3, RZ, R8, R3 ;  /* 0x00000008ff037219 */ /* 0x000fca0000011603 */
[----:B------:R-:W1:Y:S01]  /*b2a0*/  LDC R21, c[0x0][0x648] ;  /* 0x00019200ff157b82 */ /* 0x000e620000000800 */
[-C--:B--2---:R-:W-:Y:S02]  /*b2b0*/  SHF.L.U32 R4, R5, R28.reuse, RZ ;  /* 0x0000001c05047219 */ /* 0x084fe400000006ff */
[-CC-:B------:R-:W-:Y:S02]  /*b2c0*/  SHF.R.U64 R14, R10, R28.reuse, R3.reuse ;  /* 0x0000001c0a0e7219 */ /* 0x180fe40000001203 */
[----:B------:R-:W-:Y:S02]  /*b2d0*/  SHF.R.U32.HI R5, RZ, R28, R3 ;  /* 0x0000001cff057219 */ /* 0x000fe40000011603 */
[----:B------:R-:W-:Y:S01]  /*b2e0*/  LOP3.LUT R153, RZ, R4, RZ, 0x33, !PT ;  /* 0x00000004ff997212 */ /* 0x000fe200078e33ff */
[----:B------:R-:W2:Y:S01]  /*b2f0*/  LDC R25, c[0x0][0x638] ;  /* 0x00018e00ff197b82 */ /* 0x000ea20000000800 */
[----:B------:R-:W-:Y:S01]  /*b300*/  SHF.L.U32 R28, R7, R28, RZ ;  /* 0x0000001c071c7219 */ /* 0x000fe200000006ff */
[----:B------:R-:W-:-:S06]  /*b310*/  IMAD.MOV.U32 R4, RZ, RZ, R14 ;  /* 0x000000ffff047224 */ /* 0x000fcc00078e000e */
[----:B------:R-:W0:Y:S01]  /*b320*/  LDC R27, c[0x0][0x610] ;  /* 0x00018400ff1b7b82 */ /* 0x000e220000000800 */
[----:B------:R-:W-:Y:S05]  /*b330*/  @!P0 BRA `(.L_x_287) ;  /* 0x0000000000288947 */ /* 0x000fea0003800000 */
[----:B------:R-:W5:Y:S02]  /*b340*/  LDC R3, c[0x0][0x64c] ;  /* 0x00019300ff037b82 */ /* 0x000f640000000800 */
[----:B-----5:R-:W-:-:S05]  /*b350*/  IADD3 R3, P0, R14, R3, RZ ;  /* 0x000000030e037210 */ /* 0x020fca0007f1e0ff */
        /* <DEDUP_REMOVED lines=8> */
.L_x_287:
[----:B------:R-:W-:Y:S01]  /*b3e0*/  ISETP.NE.AND P0, PT, R2, 0x1, PT ;  /* 0x000000010200780c */ /* 0x000fe20003f05270 */
[----:B------:R-:W-:Y:S01]  /*b3f0*/  IMAD.MOV R13, RZ, RZ, -R13 ;  /* 0x000000ffff0d7224 */ /* 0x000fe200078e0a0d */
[----:B-1----:R-:W-:Y:S01]  /*b400*/  SHF.R.U64 R0, R4, R21, R5 ;  /* 0x0000001504007219 */ /* 0x002fe20000001205 */
[----:B0-----:R-:W-:Y:S01]  /*b410*/  VIADD R5, R20, 0xffffffff ;  /* 0xffffffff14057836 */ /* 0x001fe20000000000 */
[----:B------:R-:W-:-:S03]  /*b420*/  LOP3.LUT R153, R10, R153, RZ, 0xc0, !PT ;  /* 0x000000990a997212 */ /* 0x000fc600078ec0ff */
[----:B------:R-:W-:Y:S01]  /*b430*/  IMAD.MOV R3, RZ, RZ, -R0 ;  /* 0x000000ffff037224 */ /* 0x000fe200078e0a00 */
[----:B------:R-:W-:Y:S01]  /*b440*/  LOP3.LUT R5, R12, R5, RZ, 0xc0, !PT ;  /* 0x000000050c057212 */ /* 0x000fe200078ec0ff */
[----:B------:R-:W-:Y:S02]  /*b450*/  IMAD R153, R28, R0, R153 ;  /* 0x000000001c997224 */ /* 0x000fe400078e0299 */
[----:B--2---:R-:W-:Y:S02]  /*b460*/  IMAD R0, R3, R25, R14 ;  /* 0x0000001903007224 */ /* 0x004fe400078e020e */
[----:B---3--:R-:W-:Y:S02]  /*b470*/  @P0 IMAD R26, R15, R13, R24 ;  /* 0x0000000d0f1a0224 */ /* 0x008fe400078e0218 */
[----:B------:R-:W-:Y:S02]  /*b480*/  IMAD R4, R0, R20, R5 ;  /* 0x0000001400047224 */ /* 0x000fe400078e0205 */
[----:B------:R-:W-:-:S02]  /*b490*/  IMAD R153, R153, R27, R26 ;  /* 0x0000001b99997224 */ /* 0x000fc400078e021a */
[----:B------:R-:W-:-:S03]  /*b4a0*/  IMAD.MOV.U32 R3, RZ, RZ, 0x1 ;  /* 0x00000001ff037424 */ /* 0x000fc600078e00ff */
[----:B------:R-:W-:Y:S02]  /*b4b0*/  SEL R154, R4, R153, !P0 ;  /* 0x00000099049a7207 */ /* 0x000fe40004000000 */
[----:B------:R-:W-:Y:S02]  /*b4c0*/  PRMT R0, R3, 0x7610, R0 ;  /* 0x0000761003007816 */ /* 0x000fe40000000000 */
[----:B------:R-:W-:-:S07]  /*b4d0*/  SEL R153, R153, R4, !P0 ;  /* 0x0000000499997207 */ /* 0x000fce0004000000 */
.L_x_285:
[----:B------:R-:W-:-:S13]  /*b4e0*/  LOP3.LUT P0, RZ, R0, 0xff, RZ, 0xc0, !PT ;  /* 0x000000ff00ff7812 */ /* 0x000fda000780c0ff */
[----:B------:R-:W-:Y:S05]  /*b4f0*/  @P0 BRA `(.L_x_288) ;  /* 0xffffff5c00380947 */ /* 0x000fea000383ffff */
[----:B------:R-:W-:Y:S05]  /*b500*/  EXIT ;  /* 0x000000000000794d */ /* 0x000fea0003800000 */
.L_x_7:
[----:B------:R-:W-:Y:S01]  /*b510*/  ULDC.64 UR4, c[0x0][0x650] ;  /* 0x0001940000047ab9 */ /* 0x000fe20000000a00 */
[----:B------:R-:W-:Y:S01]  /*b520*/  PRMT R8, RZ, 0x7610, R8 ;  /* 0x00007610ff087816 */ /* 0x000fe20000000008 */
[----:B------:R-:W-:Y:S01]  /*b530*/  IMAD.MOV.U32 R12, RZ, RZ, -0x1 ;  /* 0xffffffffff0c7424 */ /* 0x000fe200078e00ff */
[----:B------:R-:W-:Y:S01]  /*b540*/  ISETP.GE.U32.AND P0, PT, R16, UR4, PT ;  /* 0x0000000410007c0c */ /* 0x000fe2000bf06070 */
[----:B------:R-:W-:Y:S02]  /*b550*/  IMAD.MOV.U32 R6, RZ, RZ, -0x1 ;  /* 0xffffffffff067424 */ /* 0x000fe400078e00ff */
[----:B------:R-:W-:Y:S01]  /*b560*/  IMAD.MOV.U32 R13, RZ, RZ, -0x1 ;  /* 0xffffffffff0d7424 */ /* 0x000fe200078e00ff */
[----:B------:R-:W-:-:S13]  /*b570*/  ISETP.GE.U32.AND.EX P0, PT, R17, UR5, PT, P0 ;  /* 0x0000000511007c0c */ /* 0x000fda000bf06100 */
[----:B------:R-:W-:Y:S05]  /*b580*/  @P0 BRA `(.L_x_289) ;  /* 0x0000000400280947 */ /* 0x000fea0003800000 */
[----:B------:R-:W0:Y:S01]  /*b590*/  LDC.64 R14, c[0x0][0x628] ;  /* 0x00018a00ff0e7b82 */ /* 0x000e220000000a00 */
[----:B------:R-:W-:Y:S01]  /*b5a0*/  MOV R12, R16 ;  /* 0x00000010000c7202 */ /* 0x000fe20000000f00 */
[----:B------:R-:W-:-:S06]  /*b5b0*/  IMAD.MOV.U32 R13, RZ, RZ, R17 ;  /* 0x000000ffff0d7224 */ /* 0x000fcc00078e0011 */
        /* <DEDUP_REMOVED lines=15> */
.L_x_290:
[----:B------:R-:W0:Y:S01]  /*b6b0*/  LDC.64 R28, c[0x0][0x640] ;  /* 0x00019000ff1c7b82 */ /* 0x000e220000000a00 */
[-CC-:B------:R-:W-:Y:S01]  /*b6c0*/  SHF.R.U64 R21, R12, R6.reuse, R13.reuse ;  /* 0x000000060c157219 */ /* 0x180fe2000000120d */
[----:B------:R-:W-:Y:S01]  /*b6d0*/  IMAD.MOV.U32 R30, RZ, RZ, 0x1 ;  /* 0x00000001ff1e7424 */ /* 0x000fe200078e00ff */
[----:B------:R-:W-:Y:S02]  /*b6e0*/  SHF.R.U32.HI R6, RZ, R6, R13 ;  /* 0x00000006ff067219 */ /* 0x000fe4000001160d */
[----:B------:R-:W-:-:S03]  /*b6f0*/  IADD3 R11, P0, RZ, -R21, RZ ;  /* 0x80000015ff0b7210 */ /* 0x000fc60007f1e0ff */
        /* <DEDUP_REMOVED lines=8> */
[----:B------:R-:W-:-:S03]  /*b780*/  IMAD.IADD R9, R9, 0x1, R11 ;  /* 0x0000000109097824 */ /* 0x000fc600078e020b */
[----:B------:R-:W-:-:S03]  /*b790*/  ISETP.NE.AND.EX P0, PT, R29, RZ, PT, P0 ;  /* 0x000000ff1d00720c */ /* 0x000fc60003f05300 */
[----:B------:R-:W0:Y:S01]  /*b7a0*/  LDC R22, c[0x0][0x600] ;  /* 0x00018000ff167b82 */ /* 0x000e220000000800 */
[-CC-:B-1----:R-:W-:Y:S01]  /*b7b0*/  SHF.R.U64 R14, R8, R10.reuse, R9.reuse ;  /* 0x0000000a080e7219 */ /* 0x182fe20000001209 */
[----:B------:R-:W-:Y:S01]  /*b7c0*/  IMAD.MOV.U32 R8, RZ, RZ, -0x1 ;  /* 0xffffffffff087424 */ /* 0x000fe200078e00ff */
[----:B------:R-:W-:-:S05]  /*b7d0*/  SHF.R.U32.HI R9, RZ, R10, R9 ;  /* 0x0000000aff097219 */ /* 0x000fca0000011609 */
[----:B------:R-:W1:Y:S01]  /*b7e0*/  LDC R24, c[0x0][0x648] ;  /* 0x00019200ff187b82 */ /* 0x000e620000000800 */
[-CC-:B--2---:R-:W-:Y:S02]  /*b7f0*/  SHF.R.U64 R23, R14, R12.reuse, R9.reuse ;  /* 0x0000000c0e177219 */ /* 0x184fe40000001209 */
[----:B------:R-:W-:-:S05]  /*b800*/  SHF.R.U32.HI R6, RZ, R12, R9 ;  /* 0x0000000cff067219 */ /* 0x000fca0000011609 */
[----:B------:R-:W2:Y:S01]  /*b810*/  LDC R26, c[0x0][0x638] ;  /* 0x00018e00ff1a7b82 */ /* 0x000ea20000000800 */
[-C--:B---3--:R-:W-:Y:S02]  /*b820*/  SHF.L.U32 R8, R8, R27.reuse, RZ ;  /* 0x0000001b08087219 */ /* 0x088fe400000006ff */
[-CC-:B------:R-:W-:Y:S02]  /*b830*/  SHF.R.U64 R25, R23, R27.reuse, R6.reuse ;  /* 0x0000001b17197219 */ /* 0x180fe40000001206 */
[----:B------:R-:W-:Y:S02]  /*b840*/  LOP3.LUT R32, RZ, R8, RZ, 0x33, !PT ;  /* 0x00000008ff207212 */ /* 0x000fe400078e33ff */
[----:B------:R-:W-:Y:S01]  /*b850*/  SHF.R.U32.HI R9, RZ, R27, R6 ;  /* 0x0000001bff097219 */ /* 0x000fe20000011606 */
[----:B------:R-:W3:Y:S01]  /*b860*/  LDC R31, c[0x0][0x610] ;  /* 0x00018400ff1f7b82 */ /* 0x000ee20000000800 */
[----:B------:R-:W-:Y:S01]  /*b870*/  MOV R8, R25 ;  /* 0x0000001900087202 */ /* 0x000fe20000000f00 */
[----:B------:R-:W-:Y:S06]  /*b880*/  @!P0 BRA `(.L_x_291) ;  /* 0x0000000000288947 */ /* 0x000fec0003800000 */
        /* <DEDUP_REMOVED lines=10> */
.L_x_291:
[----:B------:R-:W-:Y:S01]  /*b930*/  ISETP.NE.AND P0, PT, R2, 0x1, PT ;  /* 0x000000010200780c */ /* 0x000fe20003f05270 */
[----:B------:R-:W-:Y:S01]  /*b940*/  IMAD.MOV.U32 R13, RZ, RZ, R21 ;  /* 0x000000ffff0d7224 */ /* 0x000fe200078e0015 */
[----:B-1----:R-:W-:Y:S01]  /*b950*/  SHF.R.U64 R6, R8, R24, R9 ;  /* 0x0000001808067219 */ /* 0x002fe20000001209 */
[----:B0-----:R-:W-:Y:S01]  /*b960*/  VIADD R9, R22, 0xffffffff ;  /* 0xffffffff16097836 */ /* 0x001fe20000000000 */
[----:B------:R-:W-:Y:S02]  /*b970*/  SHF.L.U32 R30, R30, R27, RZ ;  /* 0x0000001b1e1e7219 */ /* 0x000fe400000006ff */
[----:B------:R-:W-:Y:S01]  /*b980*/  LOP3.LUT R5, R23, R32, RZ, 0xc0, !PT ;  /* 0x0000002017057212 */ /* 0x000fe200078ec0ff */
[----:B------:R-:W-:-:S04]  /*b990*/  IMAD.MOV R8, RZ, RZ, -R6 ;  /* 0x000000ffff087224 */ /* 0x000fc800078e0a06 */
[----:B------:R-:W-:Y:S01]  /*b9a0*/  IMAD R6, R30, R6, R5 ;  /* 0x000000061e067224 */ /* 0x000fe200078e0205 */
[----:B------:R-:W-:Y:S01]  /*b9b0*/  LOP3.LUT R5, R14, R9, RZ, 0xc0, !PT ;  /* 0x000000090e057212 */ /* 0x000fe200078ec0ff */
[----:B------:R-:W-:Y:S02]  /*b9c0*/  @P0 IMAD R3, R7, R20, R4 ;  /* 0x0000001407030224 */ /* 0x000fe400078e0204 */
[----:B--2---:R-:W-:Y:S02]  /*b9d0*/  IMAD R4, R8, R26, R25 ;  /* 0x0000001a08047224 */ /* 0x004fe400078e0219 */
[----:B---3--:R-:W-:Y:S02]  /*b9e0*/  IMAD R3, R6, R31, R3 ;  /* 0x0000001f06037224 */ /* 0x008fe400078e0203 */
[----:B------:R-:W-:Y:S02]  /*b9f0*/  IMAD R4, R4, R22, R5 ;  /* 0x0000001604047224 */ /* 0x000fe400078e0205 */
[----:B------:R-:W-:-:S03]  /*ba00*/  IMAD.MOV.U32 R8, RZ, RZ, 0x1 ;  /* 0x00000001ff087424 */ /* 0x000fc600078e00ff */
[----:B------:R-:W-:Y:S02]  /*ba10*/  SEL R6, R4, R3, !P0 ;  /* 0x0000000304067207 */ /* 0x000fe40004000000 */
[----:B------:R-:W-:-:S07]  /*ba20*/  SEL R12, R3, R4, !P0 ;  /* 0x00000004030c7207 */ /* 0x000fce0004000000 */
.L_x_289:
[----:B------:R-:W-:-:S08]  /*ba30*/  NOP ;  /* 0x0000000000007918 */ /* 0x000fd00000000000 */
[----:B------:R-:W0:-:S00]  /*ba40*/  USETMAXREG.DEALLOC.CTAPOOL 0x28 ;  /* 0x00000028000079c8 */ /* 0x000e0000080e0500 */
[----:B0-----:R-:W-:-:S13]  /*ba50*/  ISETP.NE.AND P0, PT, R0, RZ, PT ;  /* 0x000000ff0000720c */ /* 0x001fda0003f05270 */
[----:B------:R-:W-:Y:S05]  /*ba60*/  @P0 EXIT ;  /* 0x000000000000094d */ /* 0x000fea0003800000 */
[----:B------:R-:W-:Y:S01]  /*ba70*/  LOP3.LUT P0, RZ, R8, 0xff, RZ, 0xc0, !PT ;  /* 0x000000ff08ff7812 */ /* 0x000fe2000780c0ff */
[----:B------:R-:W-:Y:S01]  /*ba80*/  IMAD.MOV.U32 R10, RZ, RZ, 0x1 ;  /* 0x00000001ff0a7424 */ /* 0x000fe200078e00ff */
[----:B------:R-:W-:-:S11]  /*ba90*/  MOV R9, RZ ;  /* 0x000000ff00097202 */ /* 0x000fd60000000f00 */
[----:B------:R-:W-:Y:S05]  /*baa0*/  @!P0 BRA `(.L_x_292) ;  /* 0x0000000c00c88947 */ /* 0x000fea0003800000 */
[----:B------:R-:W0:Y:S01]  /*bab0*/  LDC R0, c[0x0][0x28c] ;  /* 0x0000a300ff007b82 */ /* 0x000e220000000800 */
[----:B------:R-:W-:Y:S01]  /*bac0*/  ULDC UR4, c[0x0][0x658] ;  /* 0x0001960000047ab9 */ /* 0x000fe20000000800 */
[----:B------:R-:W-:Y:S01]  /*bad0*/  UMOV UR11, 0xffffffff ;  /* 0xffffffff000b7882 */ /* 0x000fe20000000000 */
[----:B------:R-:W-:Y:S01]  /*bae0*/  UMOV UR17, 0x1 ;  /* 0x0000000100117882 */ /* 0x000fe20000000000 */
[----:B------:R-:W-:Y:S01]  /*baf0*/  USHF.L.U32 UR11, UR11, UR4, URZ ;  /* 0x000000040b0b7299 */ /* 0x000fe2000800063f */
[----:B------:R-:W-:Y:S01]  /*bb00*/  BSSY B0, `(.L_x_292) ;  /* 0x00000ec000007945 */ /* 0x000fe20003800000 */
[----:B------:R-:W-:Y:S01]  /*bb10*/  ULDC UR9, c[0x0][0xc] ;  /* 0x0000030000097ab9 */ /* 0x000fe20000000800 */
[----:B------:R-:W-:Y:S01]  /*bb20*/  ULDC UR16, c[0x0][0x10] ;  /* 0x0000040000107ab9 */ /* 0x000fe20000000800 */
[----:B------:R-:W1:Y:S01]  /*bb30*/  S2UR UR8, SR_CgaCtaId ;  /* 0x00000000000879c3 */ /* 0x000e620000008800 */
[----:B------:R-:W-:Y:S01]  /*bb40*/  ULOP3.LUT UR13, URZ, UR11, URZ, 0x33, !UPT ;  /* 0x0000000b3f0d7292 */ /* 0x000fe2000f8e333f */
[----:B------:R-:W-:Y:S01]  /*bb50*/  LOP3.LUT R11, R19, 0x2, RZ, 0xfc, !PT ;  /* 0x00000002130b7812 */ /* 0x000fe200078efcff */
[----:B------:R-:W-:Y:S01]  /*bb60*/  IMAD.MOV.U32 R10, RZ, RZ, 0x1 ;  /* 0x00000001ff0a7424 */ /* 0x000fe200078e00ff */
[----:B------:R-:W-:Y:S01]  /*bb70*/  ULDC UR5, c[0x0][0x600] ;  /* 0x0001800000057ab9 */ /* 0x000fe20000000800 */
[----:B------:R-:W-:Y:S01]  /*bb80*/  IMAD.MOV.U32 R9, RZ, RZ, RZ ;  /* 0x000000ffff097224 */ /* 0x000fe200078e00ff */
[----:B------:R-:W-:Y:S01]  /*bb90*/  UMOV UR30, 0x11 ;  /* 0x00000011001e7882 */ /* 0x000fe20000000000 */
[----:B------:R-:W-:-:S02]  /*bba0*/  UIADD3 UR5, UR5, -0x1, URZ ;  /* 0xffffffff05057890 */ /* 0x000fc4000fffe03f */
[----:B------:R-:W-:Y:S01]  /*bbb0*/  USHF.L.U32 UR4, UR17, UR4, URZ ;  /* 0x0000000411047299 */ /* 0x000fe2000800063f */
[----:B------:R-:W-:Y:S01]  /*bbc0*/  ULDC.64 UR40, c[0x0][0x198] ;  /* 0x0000660000287ab9 */ /* 0x000fe20000000a00 */
[----:B0-----:R-:W-:-:S05]  /*bbd0*/  VIADD R0, R0, 0x7f ;  /* 0x0000007f00007836 */ /* 0x001fca0000000000 */
[----:B------:R-:W-:Y:S01]  /*bbe0*/  SHF.R.S32.HI R3, RZ, 0x1f, R0 ;  /* 0x0000001fff037819 */ /* 0x000fe20000011400 */
[----:B-1----:R-:W-:-:S03]  /*bbf0*/  USHF.R.U32.HI UR37, URZ, 0x2, UR8 ;  /* 0x000000023f257899 */ /* 0x002fc60008011608 */
[----:B------:R-:W-:Y:S01]  /*bc00*/  LEA.HI R3, R3, R0, RZ, 0x7 ;  /* 0x0000000003037211 */ /* 0x000fe200078f38ff */
[----:B------:R-:W-:Y:S01]  /*bc10*/  ULOP3.LUT UR10, UR8, 0x3, URZ, 0xc0, !UPT ;  /* 0x00000003080a7892 */ /* 0x000fe2000f8ec03f */
[----:B------:R-:W-:Y:S01]  /*bc20*/  IMAD.MOV.U32 R0, RZ, RZ, 0x1 ;  /* 0x00000001ff007424 */ /* 0x000fe200078e00ff */
[----:B------:R-:W-:Y:S01]  /*bc30*/  USHF.L.U32 UR6, UR8, 0x5, URZ ;  /* 0x0000000508067899 */ /* 0x000fe2000800063f */
[--C-:B------:R-:W-:Y:S01]  /*bc40*/  SHF.R.S32.HI R8, RZ, 0x7, R3.reuse ;  /* 0x00000007ff087819 */ /* 0x100fe20000011403 */
[----:B------:R-:W-:Y:S02]  /*bc50*/  USHF.L.U32 UR7, UR8, 0xb, URZ ;  /* 0x0000000b08077899 */ /* 0x000fe4000800063f */
[----:B------:R-:W-:Y:S01]  /*bc60*/  ULOP3.LUT UR8, UR8, 0xfffffffc, URZ, 0xc0, !UPT ;  /* 0xfffffffc08087892 */ /* 0x000fe2000f8ec03f */
[----:B------:R-:W-:Y:S01]  /*bc70*/  PRMT R3, R0, 0x7610, R3 ;  /* 0x0000761000037816 */ /* 0x000fe20000000003 */
[----:B------:R-:W-:Y:S01]  /*bc80*/  UISETP.GT.U32.AND UP0, UPT, UR10, 0xffff, UPT ;  /* 0x0000ffff0a00788c */ /* 0x000fe2000bf04070 */
[----:B------:R-:W-:Y:S01]  /*bc90*/  VIADD R0, R8, 0x1 ;  /* 0x0000000108007836 */ /* 0x000fe20000000000 */
[----:B------:R-:W-:-:S02]  /*bca0*/  ULOP3.LUT UR12, UR8, 0x1, URZ, 0xfc, !UPT ;  /* 0x00000001080c7892 */ /* 0x000fc4000f8efc3f */
[----:B------:R-:W-:Y:S02]  /*bcb0*/  ULOP3.LUT UR14, UR8, 0x2, URZ, 0xfc, !UPT ;  /* 0x00000002080e7892 */ /* 0x000fe4000f8efc3f */
[----:B------:R-:W-:Y:S02]  /*bcc0*/  USHF.L.U32 UR11, UR17, UR8, URZ ;  /* 0x00000008110b7299 */ /* 0x000fe4000800063f */
[----:B------:R-:W-:Y:S02]  /*bcd0*/  ULOP3.LUT UR15, UR8, 0x3, URZ, 0xfc, !UPT ;  /* 0x00000003080f7892 */ /* 0x000fe4000f8efc3f */
[----:B------:R-:W-:Y:S02]  /*bce0*/  UIMAD.WIDE.U32 UR8, UR9, UR16, URZ ;  /* 0x00000010090872a5 */ /* 0x000fe4000f8e003f */
[----:B------:R-:W-:Y:S02]  /*bcf0*/  USHF.L.U32 UR12, UR17, UR12, URZ ;  /* 0x0000000c110c7299 */ /* 0x000fe4000800063f */
[----:B------:R-:W-:-:S02]  /*bd00*/  USHF.L.U32 UR14, UR17, UR14, URZ ;  /* 0x0000000e110e7299 */ /* 0x000fc4000800063f */
[----:B------:R-:W-:Y:S01]  /*bd10*/  USEL UR10, UR10, 0xffff, !UP0 ;  /* 0x0000ffff0a0a7887 */ /* 0x000fe2000c000000 */
[----:B------:R-:W-:Y:S01]  /*bd20*/  ULDC UR16, c[0x0][0x14] ;  /* 0x0000050000107ab9 */ /* 0x000fe20000000800 */
[----:B------:R-:W-:Y:S02]  /*bd30*/  USHF.L.U32 UR15, UR17, UR15, URZ ;  /* 0x0000000f110f7299 */ /* 0x000fe4000800063f */
[----:B------:R-:W-:Y:S02]  /*bd40*/  UIMAD.WIDE.U32 UR38, UR8, UR16, URZ ;  /* 0x00000010082672a5 */ /* 0x000fe4000f8e003f */
[----:B------:R-:W-:Y:S02]  /*bd50*/  UIMAD UR21, UR9, UR16, URZ ;  /* 0x00000010091572a4 */ /* 0x000fe4000f8e023f */
[----:B------:R-:W-:Y:S02]  /*bd60*/  ULOP3.LUT UR11, UR14, UR11, UR12, 0xfe, !UPT ;  /* 0x0000000b0e0b7292 */ /* 0x000fe4000f8efe0c */
[----:B------:R-:W-:-:S02]  /*bd70*/  ULOP3.LUT UR10, UR10, 0xffff, URZ, 0xc0, !UPT ;  /* 0x0000ffff0a0a7892 */ /* 0x000fc4000f8ec03f */
[----:B------:R-:W-:Y:S02]  /*bd80*/  ULOP3.LUT UR6, UR6, 0x60, URZ, 0xc0, !UPT ;  /* 0x0000006006067892 */ /* 0x000fe4000f8ec03f */
[----:B------:R-:W-:Y:S02]  /*bd90*/  ULOP3.LUT UR7, UR7, 0x1800, URZ, 0xc0, !UPT ;  /* 0x0000180007077892 */ /* 0x000fe4000f8ec03f */
[----:B------:R-:W-:Y:S02]  /*bda0*/  UIADD3 UR21, UR39, UR21, URZ ;  /* 0x0000001527157290 */ /* 0x000fe4000fffe03f */
[----:B------:R-:W-:Y:S02]  /*bdb0*/  ULOP3.LUT UR29, UR11, UR15, URZ, 0xfc, !UPT ;  /* 0x0000000f0b1d7292 */ /* 0x000fe4000f8efc3f */
[----:B------:R-:W-:-:S12]  /*bdc0*/  USHF.L.U32 UR30, UR30, UR10, URZ ;  /* 0x0000000a1e1e7299 */ /* 0x000fd8000800063f */
.L_x_303:
[----:B------:R-:W-:-:S03]  /*bdd0*/  UMOV UR8, 0xffffffff ;  /* 0xffffffff00087882 */ /* 0x000fc60000000000 */
[----:B------:R-:W-:Y:S05]  /*bde0*/  BRA.DIV UR8, `(.L_x_293) ;  /* 0x0000000e08987947 */ /* 0x000fea000b800000 */
[----:B------:R-:W-:-:S13]  /*bdf0*/  ELECT P6, URZ, PT ;  /* 0x00000000003f782f */ /* 0x000fda00038c0000 */
.L_x_312:
[----:B------:R-:W0:Y:S01]  /*be00*/  LDC R4, c[0x0][0x28c] ;  /* 0x0000a300ff047b82 */ /* 0x000e220000000800 */
[----:B------:R-:W-:Y:S01]  /*be10*/  BSSY B1, `(.L_x_294) ;  /* 0x0000048000017945 */ /* 0x000fe20003800000 */
[----:B0-----:R-:W-:-:S13]  /*be20*/  ISETP.LT.OR P6, PT, R4, 0x1, !P6 ;  /* 0x000000010400780c */ /* 0x001fda00077c1670 */
[----:B------:R-:W-:Y:S05]  /*be30*/  @P6 BRA `(.L_x_295) ;  /* 0x0000000400146947 */ /* 0x000fea0003800000 */
[----:B------:R-:W-:Y:S01]  /*be40*/  LEA R12, R12, UR37, 0x1 ;  /* 0x000000250c0c7c11 */ /* 0x000fe2000f8e08ff */
[----:B------:R-:W-:Y:S01]  /*be50*/  IMAD.MOV.U32 R22, RZ, RZ, RZ ;  /* 0x000000ffff167224 */ /* 0x000fe200078e00ff */
[----:B------:R-:W-:Y:S01]  /*be60*/  LEA R15, R6, UR6, 0x7 ;  /* 0x00000006060f7c11 */ /* 0x000fe2000f8e38ff */
[----:B------:R-:W-:Y:S01]  /*be70*/  IMAD.MOV.U32 R4, RZ, RZ, R0 ;  /* 0x000000ffff047224 */ /* 0x000fe200078e0000 */
[----:B------:R-:W-:Y:S01]  /*be80*/  MOV R6, R9 ;  /* 0x0000000900067202 */ /* 0x000fe20000000f00 */
[----:B------:R-:W-:Y:S02]  /*be90*/  IMAD.MOV.U32 R5, RZ, RZ, R10 ;  /* 0x000000ffff057224 */ /* 0x000fe400078e000a */
[----:B------:R-:W-:-:S07]  /*bea0*/  IMAD.SHL.U32 R14, R12, 0x80, RZ ;  /* 0x000000800c0e7824 */ /* 0x000fce00078e00ff */
.L_x_298:
[----:B------:R-:W0:Y:S01]  /*beb0*/  S2R R12, SR_CgaCtaId ;  /* 0x00000000000c7919 */ /* 0x000e220000008800 */
[----:B------:R-:W-:Y:S02]  /*bec0*/  MOV R7, 0x400 ;  /* 0x0000040000077802 */ /* 0x000fe40000000f00 */
[----:B------:R-:W-:Y:S02]  /*bed0*/  LOP3.LUT P1, RZ, R18, 0x7f, RZ, 0xc0, !PT ;  /* 0x0000007f12ff7812 */ /* 0x000fe4000782c0ff */
[----:B0-----:R-:W-:Y:S02]  /*bee0*/  LEA R21, R12, R7, 0x18 ;  /* 0x000000070c157211 */ /* 0x001fe400078ec0ff */
[----:B------:R-:W-:-:S09]  /*bef0*/  SHF.L.U32 R7, R5, 0x1f, RZ ;  /* 0x0000001f05077819 */ /* 0x000fd200000006ff */
[----:B------:R-:W0:Y:S01]  /*bf00*/  @!P1 LDC R12, c[0x0][0x500] ;  /* 0x00014000ff0c9b82 */ /* 0x000e220000000800 */
[----:B------:R-:W-:-:S04]  /*bf10*/  IMAD R20, R6, 0x8, R21 ;  /* 0x0000000806147824 */ /* 0x000fc800078e0215 */
[----:B------:R-:W1:Y:S02]  /*bf20*/  SYNCS.PHASECHK.TRANS64.TRYWAIT P0, [R20+URZ+0x10], R7 ;  /* 0x00001007140075a7 */ /* 0x000e64000800017f */
[----:B-1----:R-:W-:Y:S05]  /*bf30*/  @!P0 BRA `(.L_x_296) ;  /* 0x0000000c00648947 */ /* 0x002fea0003800000 */
.L_x_313:
[----:B-1----:R-:W-:Y:S01]  /*bf40*/  PRMT R7, R11, 0x9910, RZ ;  /* 0x000099100b077816 */ /* 0x002fe200000000ff */
[----:B0-----:R0:W-:Y:S03]  /*bf50*/  @!P1 SYNCS.ARRIVE.TRANS64 RZ, [R20+URZ], R12 ;  /* 0x0000000c14ff99a7 */ /* 0x0011e6000800003f */
[----:B------:R-:W-:-:S13]  /*bf60*/  ISETP.NE.AND P0, PT, R7, 0x2, PT ;  /* 0x000000020700780c */ /* 0x000fda0003f05270 */
[----:B0-----:R-:W-:Y:S05]  /*bf70*/  @P0 BRA `(.L_x_297) ;  /* 0x0000000000040947 */ /* 0x001fea0003800000 */
[----:B------:R-:W-:Y:S01]  /*bf80*/  BPT.TRAP 0x1 ;  /* 0x000000040000795c */ /* 0x000fe20000300000 */
.L_x_297:
[----:B------:R-:W-:Y:S01]  /*bf90*/  LEA R7, R6, UR37, 0x2 ;  /* 0x0000002506077c11 */ /* 0x000fe2000f8e10ff */
[----:B------:R-:W-:Y:S01]  /*bfa0*/  VIADD R4, R4, 0xffffffff ;  /* 0xffffffff04047836 */ /* 0x000fe20000000000 */
[----:B------:R-:W-:Y:S01]  /*bfb0*/  LEA R12, R6, UR7, 0xe ;  /* 0x00000007060c7c11 */ /* 0x000fe2000f8e70ff */
[----:B------:R-:W-:Y:S01]  /*bfc0*/  UIADD3 UR14, UP0, UR40, 0xf0, URZ ;  /* 0x000000f0280e7890 */ /* 0x000fe2000ff1e03f */
[----:B------:R-:W-:Y:S01]  /*bfd0*/  R2UR UR34, R22 ;  /* 0x00000000162272ca */ /* 0x000fe200000e0000 */
[----:B------:R-:W-:Y:S01]  /*bfe0*/  IMAD.SHL.U32 R7, R7, 0x2000, RZ ;  /* 0x0000200007077824 */ /* 0x000fe200078e00ff */
[----:B------:R-:W-:Y:S01]  /*bff0*/  R2UR UR33, R20 ;  /* 0x00000000142172ca */ /* 0x000fe200000e0000 */
[--C-:B------:R-:W-:Y:S01]  /*c000*/  IMAD R12, R12, 0x2, R21.reuse ;  /* 0x000000020c0c7824 */ /* 0x100fe200078e0215 */
[----:B------:R-:W-:Y:S01]  /*c010*/  R2UR UR36, R13 ;  /* 0x000000000d2472ca */ /* 0x000fe200000e0000 */
[----:B------:R-:W-:Y:S01]  /*c020*/  IMAD R7, R7, 0x2, R21 ;  /* 0x0000000207077824 */ /* 0x000fe200078e0215 */
[----:B------:R-:W-:Y:S01]  /*c030*/  R2UR UR35, R14 ;  /* 0x000000000e2372ca */ /* 0x000fe200000e0000 */
[----:B------:R-:W-:Y:S01]  /*c040*/  UIADD3 UR42, UP1, UR40, 0x1f0, URZ ;  /* 0x000001f0282a7890 */ /* 0x000fe2000ff3e03f */
[----:B------:R-:W-:Y:S01]  /*c050*/  R2UR UR8, R12 ;  /* 0x000000000c0872ca */ /* 0x000fe200000e0000 */
[----:B------:R-:W-:Y:S01]  /*c060*/  UIADD3.X UR15, URZ, UR41, URZ, UP0, !UPT ;  /* 0x000000293f0f7290 */ /* 0x000fe200087fe43f */
[----:B------:R-:W-:Y:S01]  /*c070*/  R2UR UR24, R7 ;  /* 0x00000000071872ca */ /* 0x000fe200000e0000 */
[----:B------:R-:W-:Y:S01]  /*c080*/  UPRMT UR31, URZ, 0x5410, UR30 ;  /* 0x000054103f1f7896 */ /* 0x000fe2000800001e */
[----:B------:R-:W-:Y:S01]  /*c090*/  R2UR UR19, R15 ;  /* 0x000000000f1372ca */ /* 0x000fe200000e0000 */
[----:B------:R-:W-:Y:S01]  /*c0a0*/  UIADD3 UR26, UR34, 0x40, URZ ;  /* 0x00000040221a7890 */ /* 0x000fe2000fffe03f */
[----:B------:R-:W-:Y:S01]  /*c0b0*/  ISETP.GT.AND P1, PT, R4, 0x1, PT ;  /* 0x000000010400780c */ /* 0x000fe20003f24270 */
[----:B------:R-:W-:Y:S01]  /*c0c0*/  UIADD3.X UR43, URZ, UR41, URZ, UP1, !UPT ;  /* 0x000000293f2b7290 */ /* 0x000fe20008ffe43f */
[----:B------:R-:W-:Y:S01]  /*c0d0*/  VIADD R6, R6, 0x1 ;  /* 0x0000000106067836 */ /* 0x000fe20000000000 */
[----:B------:R-:W-:Y:S01]  /*c0e0*/  UPRMT UR44, URZ, 0x5410, UR29 ;  /* 0x000054103f2c7896 */ /* 0x000fe2000800001d */
[----:B------:R-:W-:Y:S01]  /*c0f0*/  VIADD R22, R22, 0x80 ;  /* 0x0000008016167836 */ /* 0x000fe20000000000 */
[----:B------:R-:W-:Y:S01]  /*c100*/  UMOV UR22, 0x0 ;  /* 0x0000000000167882 */ /* 0x000fe20000000000 */
[----:B------:R-:W-:Y:S01]  /*c110*/  UMOV UR23, 0x10000000 ;  /* 0x1000000000177882 */ /* 0x000fe20000000000 */
[----:B------:R-:W-:Y:S01]  /*c120*/  UIADD3 UR16, UR8, 0x20100, URZ ;  /* 0x0002010008107890 */ /* 0x000fe2000fffe03f */
[----:B------:R-:W-:Y:S01]  /*c130*/  ISETP.NE.AND P0, PT, R6, 0x2, PT ;  /* 0x000000020600780c */ /* 0x000fe20003f05270 */
[----:B------:R-:W-:-:S02]  /*c140*/  UIADD3 UR32, UR24, 0x100, URZ ;  /* 0x0000010018207890 */ /* 0x000fc4000fffe03f */
[----:B------:R-:W-:Y:S01]  /*c150*/  UIADD3 UR24, UR24, 0x8100, URZ ;  /* 0x0000810018187890 */ /* 0x000fe2000fffe03f */
[----:B------:R-:W-:Y:S01]  /*c160*/  SEL R12, RZ, 0x1, P0 ;  /* 0x00000001ff0c7807 */ /* 0x000fe20000000000 */
[----:B------:R-:W-:Y:S01]  /*c170*/  UIADD3 UR8, UR8, 0x24100, URZ ;  /* 0x0002410008087890 */ /* 0x000fe2000fffe03f */
[----:B------:R-:W-:Y:S01]  /*c180*/  SEL R6, R6, RZ, P0 ;  /* 0x000000ff06067207 */ /* 0x000fe20000000000 */
[----:B------:R-:W-:Y:S01]  /*c190*/  UMOV UR25, UR33 ;  /* 0x0000002100197c82 */ /* 0x000fe20008000000 */
[----:B------:R-:W-:Y:S01]  /*c1a0*/  UMOV UR28, UR36 ;  /* 0x00000024001c7c82 */ /* 0x000fe20008000000 */
[----:B------:R-:W-:Y:S01]  /*c1b0*/  UMOV UR27, UR35 ;  /* 0x00000023001b7c82 */ /* 0x000fe20008000000 */
[----:B------:R-:W-:Y:S01]  /*c1c0*/  UMOV UR17, UR33 ;  /* 0x0000002100117c82 */ /* 0x000fe20008000000 */
[----:B------:R-:W-:Y:S01]  /*c1d0*/  UMOV UR18, UR34 ;  /* 0x0000002200127c82 */ /* 0x000fe20008000000 */
[----:B------:R-:W-:Y:S01]  /*c1e0*/  UMOV UR20, UR36 ;  /* 0x0000002400147c82 */ /* 0x000fe20008000000 */
[----:B------:R0:W-:Y:S01]  /*c1f0*/  UTMALDG.3D.MULTICAST [UR32], [UR14], UR31, desc[UR22] ;  /* 0x000016200e0073b4 */ /* 0x0001e2000801181f */
[----:B------:R-:W-:Y:S01]  /*c200*/  UMOV UR9, UR33 ;  /* 0x0000002100097c82 */ /* 0x000fe20008000000 */
[----:B------:R-:W-:Y:S01]  /*c210*/  UMOV UR11, UR19 ;  /* 0x00000013000b7c82 */ /* 0x000fe20008000000 */
[----:B------:R-:W-:Y:S01]  /*c220*/  UMOV UR12, UR36 ;  /* 0x00000024000c7c82 */ /* 0x000fe20008000000 */
[----:B------:R-:W-:Y:S01]  /*c230*/  UMOV UR10, UR26 ;  /* 0x0000001a000a7c82 */ /* 0x000fe20008000000 */
[----:B------:R-:W-:Y:S01]  /*c240*/  LOP3.LUT R5, R5, R12, RZ, 0x3c, !PT ;  /* 0x0000000c05057212 */ /* 0x000fe200078e3cff */
[----:B------:R0:W-:Y:S01]  /*c250*/  UTMALDG.3D.MULTICAST [UR24], [UR14], UR31, desc[UR22] ;  /* 0x000016180e0073b4 */ /* 0x0001e2000801181f */
[----:B------:R0:W-:Y:S01]  /*c260*/  UTMALDG.3D.MULTICAST [UR16], [UR42], UR44, desc[UR22] ;  /* 0x000016102a0073b4 */ /* 0x0001e2000801182c */
[----:B------:R0:W-:Y:S02]  /*c270*/  UTMALDG.3D.MULTICAST [UR8], [UR42], UR44, desc[UR22] ;  /* 0x000016082a0073b4 */ /* 0x0001e4000801182c */
[----:B0-----:R-:W-:Y:S05]  /*c280*/  @P1 BRA `(.L_x_298) ;  /* 0xfffffffc00081947 */ /* 0x001fea000383ffff */
.L_x_295:
[----:B------:R-:W-:Y:S05]  /*c290*/  BSYNC B1 ;  /* 0x0000000000017941 */ /* 0x000fea0003800000 */
.L_x_294:
[----:B------:R-:W-:Y:S01]  /*c2a0*/  LOP3.LUT P1, RZ, R3, 0xff, RZ, 0xc0, !PT ;  /* 0x000000ff03ff7812 */ /* 0x000fe2000782c0ff */
[----:B------:R-:W-:Y:S01]  /*c2b0*/  ULDC.64 UR8, c[0x0][0x650] ;  /* 0x0001940000087ab9 */ /* 0x000fe20000000a00 */
[----:B------:R-:W-:Y:S01]  /*c2c0*/  IADD3 R9, R8, R9, RZ ;  /* 0x0000000908097210 */ /* 0x000fe20007ffe0ff */
[----:B------:R-:W-:Y:S01]  /*c2d0*/  BSSY B1, `(.L_x_299) ;  /* 0x000006c000017945 */ /* 0x000fe20003800000 */
[----:B------:R-:W-:Y:S01]  /*c2e0*/  IADD3 R16, P2, R16, UR38, RZ ;  /* 0x0000002610107c10 */ /* 0x000fe2000ff5e0ff */
[----:B------:R-:W-:Y:S01]  /*c2f0*/  IMAD.MOV.U32 R12, RZ, RZ, -0x1 ;  /* 0xffffffffff0c7424 */ /* 0x000fe200078e00ff */
[----:B------:R-:W-:Y:S01]  /*c300*/  SHF.R.U32.HI R3, RZ, 0x1, R9 ;  /* 0x00000001ff037819 */ /* 0x000fe20000011609 */
[----:B------:R-:W-:Y:S01]  /*c310*/  IMAD.MOV.U32 R6, RZ, RZ, -0x1 ;  /* 0xffffffffff067424 */ /* 0x000fe200078e00ff */
[----:B------:R-:W-:Y:S01]  /*c320*/  ISETP.GT.U32.AND P0, PT, R9, 0x1, PT ;  /* 0x000000010900780c */ /* 0x000fe20003f04070 */
[----:B------:R-:W-:Y:S01]  /*c330*/  IMAD.MOV.U32 R13, RZ, RZ, -0x1 ;  /* 0xffffffffff0d7424 */ /* 0x000fe200078e00ff */
[----:B------:R-:W-:-:S02]  /*c340*/  LOP3.LUT R3, R3, 0x1, RZ, 0xc0, !PT ;  /* 0x0000000103037812 */ /* 0x000fc400078ec0ff */
[----:B------:R-:W-:Y:S01]  /*c350*/  ISETP.LT.U32.AND P0, PT, R8, 0x2, P0 ;  /* 0x000000020800780c */ /* 0x000fe20000701070 */
[----:B------:R-:W0:Y:S01]  /*c360*/  @P1 S2R R5, SR_CgaCtaId ;  /* 0x0000000000051919 */ /* 0x000e220000008800 */
[----:B------:R-:W-:Y:S02]  /*c370*/  @P1 MOV R4, 0x400 ;  /* 0x0000040000041802 */ /* 0x000fe40000000f00 */
[----:B------:R-:W-:Y:S02]  /*c380*/  IADD3.X R17, R17, UR21, RZ, P2, !PT ;  /* 0x0000001511117c10 */ /* 0x000fe400097fe4ff */
[----:B------:R-:W-:Y:S02]  /*c390*/  ISETP.GE.U32.AND P2, PT, R16, UR8, PT ;  /* 0x0000000810007c0c */ /* 0x000fe4000bf46070 */
[----:B------:R-:W-:Y:S02]  /*c3a0*/  LOP3.LUT R9, R9, 0x1, RZ, 0xc0, !PT ;  /* 0x0000000109097812 */ /* 0x000fe400078ec0ff */
[----:B0-----:R-:W-:-:S04]  /*c3b0*/  @P1 LEA R4, R5, R4, 0x18 ;  /* 0x0000000405041211 */ /* 0x001fc800078ec0ff */
[----:B------:R0:W-:Y:S01]  /*c3c0*/  @P1 SYNCS.ARRIVE.TRANS64.A1T0 RZ, [R4+URZ+0x38], RZ ;  /* 0x000038ff04ff19a7 */ /* 0x0001e2000810003f */
[----:B------:R-:W-:Y:S02]  /*c3d0*/  ISETP.NE.U32.AND P1, PT, R3, 0x1, PT ;  /* 0x000000010300780c */ /* 0x000fe40003f25070 */
[----:B------:R-:W-:Y:S02]  /*c3e0*/  SEL R3, RZ, 0x1, !P0 ;  /* 0x00000001ff037807 */ /* 0x000fe40004000000 */
[----:B------:R-:W-:Y:S02]  /*c3f0*/  ISETP.GE.U32.AND.EX P0, PT, R17, UR9, PT, P2 ;  /* 0x0000000911007c0c */ /* 0x000fe4000bf06120 */
[----:B------:R-:W-:-:S04]  /*c400*/  ISETP.GT.U32.AND P1, PT, R8, 0x1, !P1 ;  /* 0x000000010800780c */ /* 0x000fc80004f24070 */
[----:B0-----:R-:W-:-:S04]  /*c410*/  SEL R4, RZ, 0x1, !P1 ;  /* 0x00000001ff047807 */ /* 0x001fc80004800000 */
[--C-:B------:R-:W-:Y:S02]  /*c420*/  LOP3.LUT R10, R4, R10, R3.reuse, 0x96, !PT ;  /* 0x0000000a040a7212 */ /* 0x100fe400078e9603 */
[----:B------:R-:W-:Y:S02]  /*c430*/  PRMT R4, RZ, 0x7610, R4 ;  /* 0x00007610ff047816 */ /* 0x000fe40000000004 */
[----:B------:R-:W-:Y:S01]  /*c440*/  PRMT R3, RZ, 0x7610, R3 ;  /* 0x00007610ff037816 */ /* 0x000fe20000000003 */
[----:B------:R-:W-:Y:S06]  /*c450*/  @P0 BRA `(.L_x_300) ;  /* 0x00000004004c0947 */ /* 0x000fec0003800000 */
[----:B------:R-:W0:Y:S01]  /*c460*/  S2R R14, SR_CTAID.X ;  /* 0x00000000000e7919 */ /* 0x000e220000002500 */
[----:B------:R-:W-:Y:S01]  /*c470*/  ULDC.64 UR8, c[0x0][0x628] ;  /* 0x00018a0000087ab9 */ /* 0x000fe20000000a00 */
[----:B------:R-:W1:Y:S01]  /*c480*/  LDC R15, c[0x0][0x144] ;  /* 0x00005100ff0f7b82 */ /* 0x000e620000000800 */
[----:B------:R-:W-:Y:S01]  /*c490*/  ISETP.NE.U32.AND P0, PT, RZ, UR8, PT ;  /* 0x00000008ff007c0c */ /* 0x000fe2000bf05070 */
[----:B------:R-:W2:Y:S01]  /*c4a0*/  S2R R12, SR_CTAID.Y ;  /* 0x00000000000c7919 */ /* 0x000ea20000002600 */
[----:B------:R-:W-:Y:S01]  /*c4b0*/  ULDC UR10, c[0x0][0x150] ;  /* 0x00005400000a7ab9 */ /* 0x000fe20000000800 */
[----:B------:R-:W-:Y:S01]  /*c4c0*/  ULDC UR11, c[0x0][0x630] ;  /* 0x00018c00000b7ab9 */ /* 0x000fe20000000800 */
[----:B------:R-:W-:Y:S01]  /*c4d0*/  ISETP.NE.AND.EX P0, PT, RZ, UR9, PT, P0 ;  /* 0x00000009ff007c0c */ /* 0x000fe2000bf05300 */
[----:B------:R-:W-:Y:S01]  /*c4e0*/  IMAD.MOV.U32 R4, RZ, RZ, R16 ;  /* 0x000000ffff047224 */ /* 0x000fe200078e0010 */
[----:B0-----:R-:W-:-:S05]  /*c4f0*/  I2FP.F32.U32 R5, R14 ;  /* 0x0000000e00057245 */ /* 0x001fca0000201000 */
[----:B------:R-:W-:Y:S01]  /*c500*/  FMUL R20, R5, UR10 ;  /* 0x0000000a05147c20 */ /* 0x000fe20008400000 */
[----:B------:R-:W-:-:S05]  /*c510*/  IMAD.MOV.U32 R5, RZ, RZ, R17 ;  /* 0x000000ffff057224 */ /* 0x000fca00078e0011 */
[----:B--2---:R-:W-:Y:S05]  /*c520*/  @!P0 BRA `(.L_x_301) ;  /* 0x0000000000288947 */ /* 0x004fea0003800000 */
[----:B------:R-:W-:Y:S02]  /*c530*/  ULDC UR10, c[0x0][0x634] ;  /* 0x00018d00000a7ab9 */ /* 0x000fe40000000800 */
[----:B------:R-:W-:-:S05]  /*c540*/  IADD3 R5, P0, R16, UR10, RZ ;  /* 0x0000000a10057c10 */ /* 0x000fca000ff1e0ff */
[----:B------:R-:W-:-:S04]  /*c550*/  IMAD.X R13, RZ, RZ, R17, P0 ;  /* 0x000000ffff0d7224 */ /* 0x000fc800000e0611 */
[----:B------:R-:W-:-:S04]  /*c560*/  IMAD.WIDE.U32 R6, R13, UR8, RZ ;  /* 0x000000080d067c25 */ /* 0x000fc8000f8e00ff */
[----:B------:R-:W-:-:S04]  /*c570*/  IMAD.WIDE.U32 R6, P0, R5, UR9, R6 ;  /* 0x0000000905067c25 */ /* 0x000fc8000f800006 */
[----:B------:R-:W-:-:S04]  /*c580*/  IMAD.WIDE.U32 R4, R5, UR8, RZ ;  /* 0x0000000805047c25 */ /* 0x000fc8000f8e00ff */
[----:B------:R-:W-:Y:S01]  /*c590*/  IMAD.MOV.U32 R4, RZ, RZ, R7 ;  /* 0x000000ffff047224 */ /* 0x000fe200078e0007 */
[----:B------:R-:W-:Y:S01]  /*c5a0*/  IADD3 RZ, P1, R5, R6, RZ ;  /* 0x0000000605ff7210 */ /* 0x000fe20007f3e0ff */
[----:B------:R-:W-:-:S04]  /*c5b0*/  IMAD.X R5, RZ, RZ, RZ, P0 ;  /* 0x000000ffff057224 */ /* 0x000fc800000e06ff */
[----:B------:R-:W-:-:S08]  /*c5c0*/  IMAD.WIDE.U32.X R4, R13, UR9, R4, P1 ;  /* 0x000000090d047c25 */ /* 0x000fd000088e0404 */
.L_x_301:
[--C-:B------:R-:W-:Y:S01]  /*c5d0*/  SHF.R.U64 R13, R4, UR11, R5.reuse ;  /* 0x0000000b040d7c19 */ /* 0x100fe20008001205 */
[----:B------:R-:W0:Y:S01]  /*c5e0*/  F2I.U32.TRUNC.NTZ R20, R20 ;  /* 0x0000001400147305 */ /* 0x000e22000020f000 */
[----:B------:R-:W-:Y:S01]  /*c5f0*/  SHF.R.U32.HI R4, RZ, UR11, R5 ;  /* 0x0000000bff047c19 */ /* 0x000fe20008011605 */
[----:B------:R-:W-:Y:S01]  /*c600*/  ULDC.64 UR8, c[0x0][0x620] ;  /* 0x0001880000087ab9 */ /* 0x000fe20000000a00 */
[----:B------:R-:W-:Y:S01]  /*c610*/  IADD3 R7, P0, RZ, -R13, RZ ;  /* 0x8000000dff077210 */ /* 0x000fe20007f1e0ff */
[----:B------:R-:W-:Y:S01]  /*c620*/  ULDC.64 UR10, c[0x0][0x640] ;  /* 0x00019000000a7ab9 */ /* 0x000fe20000000a00 */
[----:B------:R-:W2:Y:S02]  /*c630*/  LDC R21, c[0x0][0x148] ;  /* 0x00005200ff157b82 */ /* 0x000ea40000000800 */
[----:B------:R-:W-:Y:S02]  /*c640*/  IADD3.X R4, RZ, ~R4, RZ, P0, !PT ;  /* 0x80000004ff047210 */ /* 0x000fe400007fe4ff */
[----:B------:R-:W-:-:S03]  /*c650*/  ISETP.NE.U32.AND P0, PT, RZ, UR10, PT ;  /* 0x0000000aff007c0c */ /* 0x000fc6000bf05070 */
[----:B------:R-:W-:Y:S01]  /*c660*/  IMAD R6, R4, UR8, RZ ;  /* 0x0000000804067c24 */ /* 0x000fe2000f8e02ff */
[----:B------:R-:W-:Y:S01]  /*c670*/  ISETP.NE.AND.EX P0, PT, RZ, UR11, PT, P0 ;  /* 0x0000000bff007c0c */ /* 0x000fe2000bf05300 */
[----:B------:R-:W-:Y:S01]  /*c680*/  IMAD.WIDE.U32 R4, R7, UR8, R16 ;  /* 0x0000000807047c25 */ /* 0x000fe2000f8e0010 */
[----:B------:R-:W-:-:S03]  /*c690*/  ULDC UR8, c[0x0][0x618] ;  /* 0x0001860000087ab9 */ /* 0x000fc60000000800 */
[----:B------:R-:W-:Y:S01]  /*c6a0*/  IMAD R7, R7, UR9, R6 ;  /* 0x0000000907077c24 */ /* 0x000fe2000f8e0206 */
[----:B------:R-:W-:Y:S01]  /*c6b0*/  ULDC UR9, c[0x0][0x154] ;  /* 0x0000550000097ab9 */ /* 0x000fe20000000800 */
[----:B0-----:R-:W-:Y:S02]  /*c6c0*/  IMAD.MOV R6, RZ, RZ, -R20 ;  /* 0x000000ffff067224 */ /* 0x001fe400078e0a14 */
[----:B------:R-:W-:Y:S02]  /*c6d0*/  IMAD.IADD R5, R5, 0x1, R7 ;  /* 0x0000000105057824 */ /* 0x000fe400078e0207 */
[----:B-1----:R-:W-:Y:S01]  /*c6e0*/  IMAD R14, R15, R6, R14 ;  /* 0x000000060f0e7224 */ /* 0x002fe200078e020e */
[----:B------:R-:W-:Y:S02]  /*c6f0*/  I2FP.F32.U32 R6, R12 ;  /* 0x0000000c00067245 */ /* 0x000fe40000201000 */
[--C-:B------:R-:W-:Y:S02]  /*c700*/  SHF.R.U64 R15, R4, UR8, R5.reuse ;  /* 0x00000008040f7c19 */ /* 0x100fe40008001205 */
[----:B------:R-:W-:Y:S01]  /*c710*/  SHF.R.U32.HI R4, RZ, UR8, R5 ;  /* 0x00000008ff047c19 */ /* 0x000fe20008011605 */
[----:B------:R-:W-:Y:S01]  /*c720*/  FMUL R6, R6, UR9 ;  /* 0x0000000906067c20 */ /* 0x000fe20008400000 */
[----:B------:R-:W-:-:S02]  /*c730*/  ULDC UR8, c[0x0][0x608] ;  /* 0x0001820000087ab9 */ /* 0x000fc40000000800 */
[--C-:B------:R-:W-:Y:S01]  /*c740*/  SHF.R.U64 R22, R15, UR8, R4.reuse ;  /* 0x000000080f167c19 */ /* 0x100fe20008001204 */
[----:B------:R0:W1:Y:S01]  /*c750*/  F2I.U32.TRUNC.NTZ R24, R6 ;  /* 0x0000000600187305 */ /* 0x000062000020f000 */
[----:B------:R-:W-:Y:S01]  /*c760*/  SHF.R.U32.HI R5, RZ, UR8, R4 ;  /* 0x00000008ff057c19 */ /* 0x000fe20008011604 */
[----:B------:R-:W-:-:S03]  /*c770*/  ULDC UR8, c[0x0][0x658] ;  /* 0x0001960000087ab9 */ /* 0x000fc60000000800 */
[--C-:B------:R-:W-:Y:S02]  /*c780*/  SHF.R.U64 R20, R22, UR8, R5.reuse ;  /* 0x0000000816147c19 */ /* 0x100fe40008001205 */
[----:B------:R-:W-:-:S03]  /*c790*/  SHF.R.U32.HI R23, RZ, UR8, R5 ;  /* 0x00000008ff177c19 */ /* 0x000fc60008011605 */
[----:B------:R-:W-:Y:S02]  /*c7a0*/  IMAD.MOV.U32 R4, RZ, RZ, R20 ;  /* 0x000000ffff047224 */ /* 0x000fe400078e0014 */
[----:B------:R-:W-:Y:S01]  /*c7b0*/  IMAD.MOV.U32 R5, RZ, RZ, R23 ;  /* 0x000000ffff057224 */ /* 0x000fe200078e0017 */
[----:B0-----:R-:W-:Y:S06]  /*c7c0*/  @!P0 BRA `(.L_x_302) ;  /* 0x0000000000288947 */ /* 0x001fec0003800000 */
        /* <DEDUP_REMOVED lines=10> */
.L_x_302:
[----:B------:R-:W-:Y:S01]  /*c870*/  ISETP.NE.AND P0, PT, R2, 0x1, PT ;  /* 0x000000010200780c */ /* 0x000fe20003f05270 */
[----:B------:R-:W-:Y:S01]  /*c880*/  ULDC UR8, c[0x0][0x648] ;  /* 0x0001920000087ab9 */ /* 0x000fe20000000800 */
[----:B------:R-:W-:Y:S01]  /*c890*/  LOP3.LUT R22, R22, UR13, RZ, 0xc0, !PT ;  /* 0x0000000d16167c12 */ /* 0x000fe2000f8ec0ff */
[----:B-1----:R-:W-:Y:S01]  /*c8a0*/  IMAD.MOV R24, RZ, RZ, -R24 ;  /* 0x000000ffff187224 */ /* 0x002fe200078e0a18 */
[----:B------:R-:W-:Y:S01]  /*c8b0*/  SHF.R.U64 R5, R4, UR8, R5 ;  /* 0x0000000804057c19 */ /* 0x000fe20008001205 */
[----:B------:R-:W-:Y:S01]  /*c8c0*/  ULDC UR8, c[0x0][0x638] ;  /* 0x00018e0000087ab9 */ /* 0x000fe20000000800 */
[----:B------:R-:W-:Y:S01]  /*c8d0*/  LOP3.LUT R15, R15, UR5, RZ, 0xc0, !PT ;  /* 0x000000050f0f7c12 */ /* 0x000fe2000f8ec0ff */
[----:B------:R-:W-:Y:S01]  /*c8e0*/  ULDC UR9, c[0x0][0x610] ;  /* 0x0001840000097ab9 */ /* 0x000fe20000000800 */
[C---:B------:R-:W-:Y:S01]  /*c8f0*/  IADD3 R7, -R5.reuse, RZ, RZ ;  /* 0x000000ff05077210 */ /* 0x040fe20007ffe1ff */
[----:B------:R-:W-:Y:S02]  /*c900*/  IMAD R5, R5, UR4, R22 ;  /* 0x0000000405057c24 */ /* 0x000fe4000f8e0216 */
[----:B------:R-:W-:-:S02]  /*c910*/  IMAD.MOV.U32 R4, RZ, RZ, 0x1 ;  /* 0x00000001ff047424 */ /* 0x000fc400078e00ff */
[----:B--2---:R-:W-:Y:S02]  /*c920*/  @P0 IMAD R14, R21, R24, R12 ;  /* 0x00000018150e0224 */ /* 0x004fe400078e020c */
[----:B------:R-:W-:Y:S01]  /*c930*/  IMAD R20, R7, UR8, R20 ;  /* 0x0000000807147c24 */ /* 0x000fe2000f8e0214 */
[----:B------:R-:W-:Y:S01]  /*c940*/  ULDC UR8, c[0x0][0x600] ;  /* 0x0001800000087ab9 */ /* 0x000fe20000000800 */
[----:B------:R-:W-:Y:S02]  /*c950*/  IMAD R14, R5, UR9, R14 ;  /* 0x00000009050e7c24 */ /* 0x000fe4000f8e020e */
[----:B------:R-:W-:-:S05]  /*c960*/  IMAD R5, R20, UR8, R15 ;  /* 0x0000000814057c24 */ /* 0x000fca000f8e020f */
[----:B------:R-:W-:Y:S02]  /*c970*/  SEL R6, R5, R14, !P0 ;  /* 0x0000000e05067207 */ /* 0x000fe40004000000 */
[----:B------:R-:W-:-:S07]  /*c980*/  SEL R12, R14, R5, !P0 ;  /* 0x000000050e0c7207 */ /* 0x000fce0004000000 */
.L_x_300:
[----:B------:R-:W-:Y:S05]  /*c990*/  BSYNC B1 ;  /* 0x0000000000017941 */ /* 0x000fea0003800000 */
.L_x_299:
[----:B------:R-:W-:-:S13]  /*c9a0*/  LOP3.LUT P0, RZ, R4, 0xff, RZ, 0xc0, !PT ;  /* 0x000000ff04ff7812 */ /* 0x000fda000780c0ff */
[----:B------:R-:W-:Y:S05]  /*c9b0*/  @P0 BRA `(.L_x_303) ;  /* 0xfffffff400040947 */ /* 0x000fea000383ffff */
[----:B------:R-:W-:Y:S05]  /*c9c0*/  BSYNC B0 ;  /* 0x0000000000007941 */ /* 0x000fea0003800000 */
.L_x_292:
[----:B------:R-:W-:-:S03]  /*c9d0*/  UMOV UR8, 0xffffffff ;  /* 0xffffffff00087882 */ /* 0x000fc60000000000 */
[----:B------:R-:W-:Y:S05]  /*c9e0*/  BRA.DIV UR8, `(.L_x_304) ;  /* 0x0000000208cc7947 */ /* 0x000fea000b800000 */
[----:B------:R-:W-:-:S13]  /*c9f0*/  ELECT P6, URZ, PT ;  /* 0x00000000003f782f */ /* 0x000fda00038c0000 */
.L_x_316:
[----:B------:R-:W-:Y:S04]  /*ca00*/  BSSY B0, `(.L_x_305) ;  /* 0x0000019000007945 */ /* 0x000fe80003800000 */
[----:B------:R-:W-:Y:S05]  /*ca10*/  @!P6 BRA `(.L_x_306) ;  /* 0x00000000005ce947 */ /* 0x000fea0003800000 */
[----:B------:R-:W-:-:S04]  /*ca20*/  LOP3.LUT R19, R19, 0x2, RZ, 0xfc, !PT ;  /* 0x0000000213137812 */ /* 0x000fc800078efcff */
[----:B------:R-:W-:-:S13]  /*ca30*/  ISETP.NE.AND P0, PT, R19, 0x3, PT ;  /* 0x000000031300780c */ /* 0x000fda0003f05270 */
[----:B------:R-:W-:Y:S05]  /*ca40*/  @!P0 BRA `(.L_x_307) ;  /* 0x0000000000048947 */ /* 0x000fea0003800000 */
[----:B------:R-:W-:Y:S01]  /*ca50*/  BPT.TRAP 0x1 ;  /* 0x000000040000795c */ /* 0x000fe20000300000 */
.L_x_307:
[----:B------:R-:W0:Y:S01]  /*ca60*/  S2R R3, SR_CgaCtaId ;  /* 0x0000000000037919 */ /* 0x000e220000008800 */
[----:B------:R-:W-:Y:S02]  /*ca70*/  MOV R0, 0x400 ;  /* 0x0000040000007802 */ /* 0x000fe40000000f00 */
[----:B------:R-:W-:Y:S02]  /*ca80*/  SHF.L.U32 R2, R10, 0x1f, RZ ;  /* 0x0000001f0a027819 */ /* 0x000fe400000006ff */
[----:B0-----:R-:W-:-:S05]  /*ca90*/  LEA R0, R3, R0, 0x18 ;  /* 0x0000000003007211 */ /* 0x001fca00078ec0ff */
[----:B------:R-:W-:-:S04]  /*caa0*/  VIADD R0, R0, 0x10 ;  /* 0x0000001000007836 */ /* 0x000fc80000000000 */
[C---:B------:R-:W-:Y:S02]  /*cab0*/  IMAD R5, R9.reuse, 0x8, R0 ;  /* 0x0000000809057824 */ /* 0x040fe400078e0200 */
[----:B------:R-:W-:Y:S02]  /*cac0*/  VIADD R9, R9, 0x1 ;  /* 0x0000000109097836 */ /* 0x000fe40000000000 */
[----:B------:R-:W0:Y:S03]  /*cad0*/  SYNCS.PHASECHK.TRANS64.TRYWAIT P0, [R5+URZ], R2 ;  /* 0x00000002050075a7 */ /* 0x000e26000800017f */
[----:B------:R-:W-:-:S04]  /*cae0*/  ISETP.NE.AND P1, PT, R9, 0x2, PT ;  /* 0x000000020900780c */ /* 0x000fc80003f25270 */
[----:B------:R-:W-:Y:S02]  /*caf0*/  SEL R3, RZ, 0x1, P1 ;  /* 0x00000001ff037807 */ /* 0x000fe40000800000 */
[----:B------:R-:W-:Y:S02]  /*cb00*/  SEL R9, R9, RZ, P1 ;  /* 0x000000ff09097207 */ /* 0x000fe40000800000 */
[----:B------:R-:W-:Y:S01]  /*cb10*/  LOP3.LUT R3, R10, R3, RZ, 0x3c, !PT ;  /* 0x000000030a037212 */ /* 0x000fe200078e3cff */
[----:B0-----:R-:W-:Y:S06]  /*cb20*/  @!P0 BRA `(.L_x_308) ;  /* 0x00000000009c8947 */ /* 0x001fec0003800000 */
.L_x_317:
[----:B------:R-:W-:Y:S01]  /*cb30*/  IMAD R9, R9, 0x8, R0 ;  /* 0x0000000809097824 */ /* 0x000fe200078e0200 */
[----:B------:R-:W-:-:S07]  /*cb40*/  SHF.L.U32 R0, R3, 0x1f, RZ ;  /* 0x0000001f03007819 */ /* 0x000fce00000006ff */
.L_x_309:
[----:B-1----:R1:W2:Y:S02]  /*cb50*/  SYNCS.PHASECHK.TRANS64.TRYWAIT P0, [R9+URZ], R0 ;  /* 0x00000000090075a7 */ /* 0x0022a4000800017f */
[----:B--2---:R-:W-:Y:S05]  /*cb60*/  @!P0 NANOSLEEP.SYNCS 0x989680 ;  /* 0x009896800000895d */ /* 0x004fea0003900000 */
[----:B------:R-:W2:Y:S02]  /*cb70*/  @!P0 SYNCS.PHASECHK.TRANS64 P0, [R9+URZ], R0 ;  /* 0x00000000090085a7 */ /* 0x000ea4000800007f */
[----:B--2---:R-:W-:Y:S05]  /*cb80*/  @!P0 BRA `(.L_x_309) ;  /* 0xfffffffc00f08947 */ /* 0x004fea000383ffff */
.L_x_306:
[----:B------:R-:W-:Y:S05]  /*cb90*/  BSYNC B0 ;  /* 0x0000000000007941 */ /* 0x000fea0003800000 */
.L_x_305:
[----:B------:R-:W-:Y:S05]  /*cba0*/  EXIT ;  /* 0x000000000000794d */ /* 0x000fea0003800000 */
.L_x_21:
[----:B----4-:R4:W0:Y:S02]  /*cbb0*/  SYNCS.PHASECHK.TRANS64.TRYWAIT P1, [R3+URZ], R0 ;  /* 0x00000000030075a7 */ /* 0x010824000802017f */
[----:B0-----:R-:W-:Y:S05]  /*cbc0*/  @!P1 NANOSLEEP.SYNCS 0x989680 ;  /* 0x009896800000995d */ /* 0x001fea0003900000 */
[----:B------:R-:W0:Y:S02]  /*cbd0*/  @!P1 SYNCS.PHASECHK.TRANS64 P1, [R3+URZ], R0 ;  /* 0x00000000030095a7 */ /* 0x000e24000802007f */
[----:B0-----:R-:W-:Y:S05]  /*cbe0*/  @!P1 BRA `(.L_x_21) ;  /* 0xfffffffc00f09947 */ /* 0x001fea000383ffff */
[----:B------:R-:W-:Y:S05]  /*cbf0*/  BRA `(.L_x_20) ;  /* 0xffffff4800407947 */ /* 0x000fea000383ffff */
.L_x_26:
[----:B-1----:R1:W3:Y:S02]  /*cc00*/  SYNCS.PHASECHK.TRANS64.TRYWAIT P1, [R5+URZ], R4 ;  /* 0x00000004050075a7 */ /* 0x0022e4000802017f */
[----:B---3--:R-:W-:Y:S05]  /*cc10*/  @!P1 NANOSLEEP.SYNCS 0x989680 ;  /* 0x009896800000995d */ /* 0x008fea0003900000 */
[----:B------:R-:W3:Y:S02]  /*cc20*/  @!P1 SYNCS.PHASECHK.TRANS64 P1, [R5+URZ], R4 ;  /* 0x00000004050095a7 */ /* 0x000ee4000802007f */
[----:B---3--:R-:W-:Y:S05]  /*cc30*/  @!P1 BRA `(.L_x_26) ;  /* 0xfffffffc00f09947 */ /* 0x008fea000383ffff */
[----:B------:R-:W-:Y:S05]  /*cc40*/  BRA `(.L_x_25) ;  /* 0xffffff5000447947 */ /* 0x000fea000383ffff */
.L_x_293:
[----:B------:R-:W-:Y:S01]  /*cc50*/  BSSY B1, `(.L_x_310) ;  /* 0x0000006000017945 */ /* 0x000fe20003800000 */
[----:B------:R-:W-:-:S07]  /*cc60*/  IMAD.MOV.U32 R15, RZ, RZ, -0x1 ;  /* 0xffffffffff0f7424 */ /* 0x000fce00078e00ff */
[----:B------:R-:W-:Y:S05]  /*cc70*/  WARPSYNC.COLLECTIVE R15, `(.L_x_311) ;  /* 0x000000000f0c7348 */ /* 0x000fea0003c00000 */
[----:B------:R-:W-:Y:S02]  /*cc80*/  ELECT P6, UR62, PT ;  /* 0x00000000003e782f */ /* 0x000fe400038c0000 */
[----:B------:R-:W-:Y:S01]  /*cc90*/  MOV R14, UR62 ;  /* 0x0000003e000e7c02 */ /* 0x000fe20008000f00 */
[----:B------:R-:W-:Y:S10]  /*cca0*/  ENDCOLLECTIVE ;  /* 0x000000000000791b */ /* 0x000ff40003800000 */
.L_x_311:
[----:B------:R-:W-:Y:S05]  /*ccb0*/  BSYNC B1 ;  /* 0x0000000000017941 */ /* 0x000fea0003800000 */
.L_x_310:
[----:B------:R-:W-:Y:S05]  /*ccc0*/  BRA `(.L_x_312) ;  /* 0xfffffff0004c7947 */ /* 0x000fea000383ffff */
.L_x_296:
[----:B-1----:R1:W2:Y:S02]  /*ccd0*/  SYNCS.PHASECHK.TRANS64.TRYWAIT P0, [R20+URZ+0x10], R7 ;  /* 0x00001007140075a7 */ /* 0x0022a4000800017f */
[----:B--2---:R-:W-:Y:S05]  /*cce0*/  @!P0 NANOSLEEP.SYNCS 0x989680 ;  /* 0x009896800000895d */ /* 0x004fea0003900000 */
[----:B------:R-:W2:Y:S02]  /*ccf0*/  @!P0 SYNCS.PHASECHK.TRANS64 P0, [R20+URZ+0x10], R7 ;  /* 0x00001007140085a7 */ /* 0x000ea4000800007f */
[----:B--2---:R-:W-:Y:S05]  /*cd00*/  @!P0 BRA `(.L_x_296) ;  /* 0xfffffffc00f08947 */ /* 0x004fea000383ffff */
[----:B------:R-:W-:Y:S05]  /*cd10*/  BRA `(.L_x_313) ;  /* 0xfffffff000887947 */ /* 0x000fea000383ffff */
.L_x_304:
[----:B------:R-:W-:Y:S01]  /*cd20*/  BSSY B0, `(.L_x_314) ;  /* 0x0000006000007945 */ /* 0x000fe20003800000 */
[----:B------:R-:W-:-:S07]  /*cd30*/  IMAD.MOV.U32 R15, RZ, RZ, -0x1 ;  /* 0xffffffffff0f7424 */ /* 0x000fce00078e00ff */
[----:B------:R-:W-:Y:S05]  /*cd40*/  WARPSYNC.COLLECTIVE R15, `(.L_x_315) ;  /* 0x000000000f0c7348 */ /* 0x000fea0003c00000 */
[----:B------:R-:W-:Y:S02]  /*cd50*/  ELECT P6, UR62, PT ;  /* 0x00000000003e782f */ /* 0x000fe400038c0000 */
[----:B------:R-:W-:Y:S01]  /*cd60*/  MOV R14, UR62 ;  /* 0x0000003e000e7c02 */ /* 0x000fe20008000f00 */
[----:B------:R-:W-:Y:S10]  /*cd70*/  ENDCOLLECTIVE ;  /* 0x000000000000791b */ /* 0x000ff40003800000 */
.L_x_315:
[----:B------:R-:W-:Y:S05]  /*cd80*/  BSYNC B0 ;  /* 0x0000000000007941 */ /* 0x000fea0003800000 */
.L_x_314:
[----:B------:R-:W-:Y:S05]  /*cd90*/  BRA `(.L_x_316) ;  /* 0xfffffffc00187947 */ /* 0x000fea000383ffff */
.L_x_308:
[----:B0-----:R0:W1:Y:S02]  /*cda0*/  SYNCS.PHASECHK.TRANS64.TRYWAIT P0, [R5+URZ], R2 ;  /* 0x00000002050075a7 */ /* 0x001064000800017f */
[----:B-1----:R-:W-:Y:S05]  /*cdb0*/  @!P0 NANOSLEEP.SYNCS 0x989680 ;  /* 0x009896800000895d */ /* 0x002fea0003900000 */
[----:B------:R-:W1:Y:S02]  /*cdc0*/  @!P0 SYNCS.PHASECHK.TRANS64 P0, [R5+URZ], R2 ;  /* 0x00000002050085a7 */ /* 0x000e64000800007f */
[----:B-1----:R-:W-:Y:S05]  /*cdd0*/  @!P0 BRA `(.L_x_308) ;  /* 0xfffffffc00f08947 */ /* 0x002fea000383ffff */
[----:B------:R-:W-:Y:S05]  /*cde0*/  BRA `(.L_x_317) ;  /* 0xfffffffc00507947 */ /* 0x000fea000383ffff */
.L_x_318:
[----:B------:R-:W-:-:S00]  /*cdf0*/  BRA `(.L_x_318) ;  /* 0xfffffffc00fc7947 */ /* 0x000fc0000383ffff */
[----:B------:R-:W-:-:S00]  /*ce00*/  NOP ;  /* 0x0000000000007918 */ /* 0x000fc00000000000 */
[----:B------:R-:W-:-:S00]  /*ce10*/  NOP ;  /* 0x0000000000007918 */ /* 0x000fc00000000000 */
[----:B------:R-:W-:-:S00]  /*ce20*/  NOP ;  /* 0x0000000000007918 */ /* 0x000fc00000000000 */
[----:B------:R-:W-:-:S00]  /*ce30*/  NOP ;  /* 0x0000000000007918 */ /* 0x000fc00000000000 */
[----:B------:R-:W-:-:S00]  /*ce40*/  NOP ;  /* 0x0000000000007918 */ /* 0x000fc00000000000 */
[----:B------:R-:W-:-:S00]  /*ce50*/  NOP ;  /* 0x0000000000007918 */ /* 0x000fc00000000000 */
[----:B------:R-:W-:-:S00]  /*ce60*/  NOP ;  /* 0x0000000000007918 */ /* 0x000fc00000000000 */
[----:B------:R-:W-:-:S00]  /*ce70*/  NOP ;  /* 0x0000000000007918 */ /* 0x000fc00000000000 */
.L_x_319:


//--------------------- .nv.global.init           --------------------------
	.section	.nv.global.init,"aw",@progbits
.nv.global.init:
	.type		$str$22,@object
	.size		$str$22,($str$23 - $str$22)
$str$22:
        /*0000*/ 	.byte	0x6b, 0x5f, 0x74, 0x69, 0x6c, 0x65, 0x5f, 0x63, 0x6f, 0x75, 0x6e, 0x74, 0x20, 0x3e, 0x3d, 0x20
        /*0010*/ 	.byte	0x31, 0x00
	.type		$str$23,@object
	.size		$str$23,(__unnamed_1 - $str$23)
$str$23:
        /*0012*/ 	.byte	0x2f, 0x74, 0x6d, 0x70, 0x2f, 0x63, 0x75, 0x74, 0x6c, 0x61, 0x73, 0x73, 0x5f, 0x73, 0x77, 0x65
        /*0022*/ 	.byte	0x65, 0x70, 0x5f, 0x73, 0x72, 0x63, 0x2f, 0x69, 0x6e, 0x63, 0x6c, 0x75, 0x64, 0x65, 0x2f, 0x63
        /*0032*/ 	.byte	0x75, 0x74, 0x6c, 0x61, 0x73, 0x73, 0x2f, 0x67, 0x65, 0x6d, 0x6d, 0x2f, 0x63, 0x6f, 0x6c, 0x6c
        /*0042*/ 	.byte	0x65, 0x63, 0x74, 0x69, 0x76, 0x65, 0x2f, 0x73, 0x6d, 0x39, 0x30, 0x5f, 0x6d, 0x6d, 0x61, 0x5f
        /*0052*/ 	.byte	0x74, 0x6d, 0x61, 0x5f, 0x67, 0x6d, 0x6d, 0x61, 0x5f, 0x73, 0x73, 0x5f, 0x77, 0x61, 0x72, 0x70
        /*0062*/ 	.byte	0x73, 0x70, 0x65, 0x63, 0x69, 0x61, 0x6c, 0x69, 0x7a, 0x65, 0x64, 0x2e, 0x68, 0x70, 0x70, 0x00
	.type		__unnamed_1,@object
	.size		__unnamed_1,(.L_0 - __unnamed_1)
__unnamed_1:
        /*0072*/ 	.byte	0x76, 0x6f, 0x69, 0x64, 0x20, 0x63, 0x75, 0x74, 0x6c, 0x61, 0x73, 0x73, 0x3a, 0x3a, 0x67, 0x65
        /* <DEDUP_REMOVED lines=181> */
        /*0bd2*/ 	.byte	0x5d, 0x00
.L_0:


//--------------------- .nv.shared._ZN7cutlass13device_kernelINS_4gemm6kernel13GemmUniversalIN4cute5tupleIJiiiiEEENS1_10collective13CollectiveMmaINS1_34MainloopSm90TmaGmmaWarpSpecializedILi2ENS5_IJNS4_1CILi4EEENSA_ILi2EEENSA_ILi1EEEEEENS1_35KernelTmaWarpSpecializedCooperativeEEENS5_IJNSA_ILi256EEENSA_ILi128EEESI_EEENS_6half_tENS5_IJlSD_lEEESK_SL_NS4_8TiledMMAINS4_8MMA_AtomIJNS4_4SM904GMMA26MMA_64x128x16_F32F16F16_SSILNSP_5MajorE0ELSR_0ELNSP_7ScaleInE1ELSS_1EEEEEENS4_6LayoutINS5_IJSC_SD_SD_EEENS5_IJSD_NSA_ILi0EEESX_EEEEENS5_IJNS4_10UnderscoreES10_S10_EEEEENS4_23SM90_TMA_LOAD_MULTICASTENS4_14ComposedLayoutINS4_7SwizzleILi3ELi4ELi3EEENS4_18smem_ptr_flag_bitsILi16EEENSV_INS5_IJNSA_ILi8EEENSA_ILi64EEEEEENS5_IJS1A_SD_EEEEEEEvNS4_8identityES13_S1E_vS1F_EENS_8epilogue10collective6detail29Sm90TmaWarpSpecializedAdapterINS1I_15DefaultEpilogueISK_SL_SL_NS1H_6thread17LinearCombinationISK_Li1EffLNS1M_9ScaleType4KindE0ELNS_15FloatRoundStyleE2ESK_EENS1_15EpilogueDefaultEEEEEvvEEEEvNT_6ParamsE --------------------------
	.section	.nv.shared._ZN7cutlass13device_kernelINS_4gemm6kernel13GemmUniversalIN4cute5tupleIJiiiiEEENS1_10collective13CollectiveMmaINS1_34MainloopSm90TmaGmmaWarpSpecializedILi2ENS5_IJNS4_1CILi4EEENSA_ILi2EEENSA_ILi1EEEEEENS1_35KernelTmaWarpSpecializedCooperativeEEENS5_IJNSA_ILi256EEENSA_ILi128EEESI_EEENS_6half_tENS5_IJlSD_lEEESK_SL_NS4_8TiledMMAINS4_8MMA_AtomIJNS4_4SM904GMMA26MMA_64x128x16_F32F16F16_SSILNSP_5MajorE0ELSR_0ELNSP_7ScaleInE1ELSS_1EEEEEENS4_6LayoutINS5_IJSC_SD_SD_EEENS5_IJSD_NSA_ILi0EEESX_EEEEENS5_IJNS4_10UnderscoreES10_S10_EEEEENS4_23SM90_TMA_LOAD_MULTICASTENS4_14ComposedLayoutINS4_7SwizzleILi3ELi4ELi3EEENS4_18smem_ptr_flag_bitsILi16EEENSV_INS5_IJNSA_ILi8EEENSA_ILi64EEEEEENS5_IJS1A_SD_EEEEEEEvNS4_8identityES13_S1E_vS1F_EENS_8epilogue10collective6detail29Sm90TmaWarpSpecializedAdapterINS1I_15DefaultEpilogueISK_SL_SL_NS1H_6thread17LinearCombinationISK_Li1EffLNS1M_9ScaleType4KindE0ELNS_15FloatRoundStyleE2ESK_EENS1_15EpilogueDefaultEEEEEvvEEEEvNT_6ParamsE,"aw",@nobits
	.sectionflags	@""
	.align	16
	.zero		1024


//--------------------- .nv.shared.reserved.0     --------------------------
	.section	.nv.shared.reserved.0,"aw",@nobits
	.weak		__nv_reservedSMEM_offset_0_alias
	.size		__nv_reservedSMEM_offset_0_alias, 0, 0
	.other		__nv_reservedSMEM_offset_0_alias,@"STO_CUDA_RESERVED_SHARED STV_DEFAULT"
__nv_reservedSMEM_offset_0_alias:
	.zero		0


//--------------------- .nv.global                --------------------------
	.section	.nv.global,"aw",@nobits
.nv.global:
	.type		_ZN40_INTERNAL_0502cbbc_4_k_cu_02066e91_221094cute1_E,@object
	.size		_ZN40_INTERNAL_0502cbbc_4_k_cu_02066e91_221094cute1_E,(_ZN40_INTERNAL_0502cbbc_4_k_cu_02066e91_221094cuda3std3__45__cpo6cbeginE - _ZN40_INTERNAL_0502cbbc_4_k_cu_02066e91_221094cute1_E)
_ZN40_INTERNAL_0502cbbc_4_k_cu_02066e91_221094cute1_E:
	.zero		1
	.type		_ZN40_INTERNAL_0502cbbc_4_k_cu_02066e91_221094cuda3std3__45__cpo6cbeginE,@object
	.size		_ZN40_INTERNAL_0502cbbc_4_k_cu_02066e91_221094cuda3std3__45__cpo6cbeginE,(_ZN40_INTERNAL_0502cbbc_4_k_cu_02066e91_221094cuda3std3__48in_placeE - _ZN40_INTERNAL_0502cbbc_4_k_cu_02066e91_221094cuda3std3__45__cpo6cbeginE)
_ZN40_INTERNAL_0502cbbc_4_k_cu_02066e91_221094cuda3std3__45__cpo6cbeginE:
	.zero		1
	.type		_ZN40_INTERNAL_0502cbbc_4_k_cu_02066e91_221094cuda3std3__48in_placeE,@object
	.size		_ZN40_INTERNAL_0502cbbc_4_k_cu_02066e91_221094cuda3std3__48in_placeE,(_ZN40_INTERNAL_0502cbbc_4_k_cu_02066e91_221094cuda3std6ranges3__45__cpo9iter_moveE - _ZN40_INTERNAL_0502cbbc_4_k_cu_02066e91_221094cuda3std3__48in_placeE)
_ZN40_INTERNAL_0502cbbc_4_k_cu_02066e91_221094cuda3std3__48in_placeE:
	.zero		1
	.type		_ZN40_INTERNAL_0502cbbc_4_k_cu_02066e91_221094cuda3std6ranges3__45__cpo9iter_moveE,@object
	.size		_ZN40_INTERNAL_0502cbbc_4_k_cu_02066e91_221094cuda3std6ranges3__45__cpo9iter_moveE,(_ZN40_INTERNAL_0502cbbc_4_k_cu_02066e91_221094cuda3std3__45__cpo5beginE - _ZN40_INTERNAL_0502cbbc_4_k_cu_02066e91_221094cuda3std6ranges3__45__cpo9iter_moveE)
_ZN40_INTERNAL_0502cbbc_4_k_cu_02066e91_221094cuda3std6ranges3__45__cpo9iter_moveE:
	.zero		1
	.type		_ZN40_INTERNAL_0502cbbc_4_k_cu_02066e91_221094cuda3std3__45__cpo5beginE,@object
	.size		_ZN40_INTERNAL_0502cbbc_4_k_cu_02066e91_221094cuda3std3__45__cpo5beginE,(_ZN40_INTERNAL_0502cbbc_4_k_cu_02066e91_221094cuda3std3__442_GLOBAL__N__0502cbbc_4_k_cu_02066e91_221096ignoreE - _ZN40_INTERNAL_0502cbbc_4_k_cu_02066e91_221094cuda3std3__45__cpo5beginE)
_ZN40_INTERNAL_0502cbbc_4_k_cu_02066e91_221094cuda3std3__45__cpo5beginE:
	.zero		1
	.type		_ZN40_INTERNAL_0502cbbc_4_k_cu_02066e91_221094cuda3std3__442_GLOBAL__N__0502cbbc_4_k_cu_02066e91_221096ignoreE,@object
	.size		_ZN40_INTERNAL_0502cbbc_4_k_cu_02066e91_221094cuda3std3__442_GLOBAL__N__0502cbbc_4_k_cu_02066e91_221096ignoreE,(_ZN40_INTERNAL_0502cbbc_4_k_cu_02066e91_221094cute7productE - _ZN40_INTERNAL_0502cbbc_4_k_cu_02066e91_221094cuda3std3__442_GLOBAL__N__0502cbbc_4_k_cu_02066e91_221096ignoreE)
_ZN40_INTERNAL_0502cbbc_4_k_cu_02066e91_221094cuda3std3__442_GLOBAL__N__0502cbbc_4_k_cu_02066e91_221096ignoreE:
	.zero		1
	.type		_ZN40_INTERNAL_0502cbbc_4_k_cu_02066e91_221094cute7productE,@object
	.size		_ZN40_INTERNAL_0502cbbc_4_k_cu_02066e91_221094cute7productE,(_ZN40_INTERNAL_0502cbbc_4_k_cu_02066e91_221094cuda3std3__45__cpo3endE - _ZN40_INTERNAL_0502cbbc_4_k_cu_02066e91_221094cute7productE)
_ZN40_INTERNAL_0502cbbc_4_k_cu_02066e91_221094cute7productE:
	.zero		1
	.type		_ZN40_INTERNAL_0502cbbc_4_k_cu_02066e91_221094cuda3std3__45__cpo3endE,@object
	.size		_ZN40_INTERNAL_0502cbbc_4_k_cu_02066e91_221094cuda3std3__45__cpo3endE,(_ZN40_INTERNAL_0502cbbc_4_k_cu_02066e91_221094cuda3std3__419piecewise_constructE - _ZN40_INTERNAL_0502cbbc_4_k_cu_02066e91_221094cuda3std3__45__cpo3endE)
_ZN40_INTERNAL_0502cbbc_4_k_cu_02066e91_221094cuda3std3__45__cpo3endE:
	.zero		1
	.type		_ZN40_INTERNAL_0502cbbc_4_k_cu_02066e91_221094cuda3std3__419piecewise_constructE,@object
	.size		_ZN40_INTERNAL_0502cbbc_4_k_cu_02066e91_221094cuda3std3__419piecewise_constructE,(_ZN40_INTERNAL_0502cbbc_4_k_cu_02066e91_221094cuda3std3__45__cpo4cendE - _ZN40_INTERNAL_0502cbbc_4_k_cu_02066e91_221094cuda3std3__419piecewise_constructE)
_ZN40_INTERNAL_0502cbbc_4_k_cu_02066e91_221094cuda3std3__419piecewise_constructE:
	.zero		1
	.type		_ZN40_INTERNAL_0502cbbc_4_k_cu_02066e91_221094cuda3std3__45__cpo4cendE,@object
	.size		_ZN40_INTERNAL_0502cbbc_4_k_cu_02066e91_221094cuda3std3__45__cpo4cendE,(_ZN40_INTERNAL_0502cbbc_4_k_cu_02066e91_221094cuda3std6ranges3__45__cpo4swapE - _ZN40_INTERNAL_0502cbbc_4_k_cu_02066e91_221094cuda3std3__45__cpo4cendE)
_ZN40_INTERNAL_0502cbbc_4_k_cu_02066e91_221094cuda3std3__45__cpo4cendE:
	.zero		1
	.type		_ZN40_INTERNAL_0502cbbc_4_k_cu_02066e91_221094cuda3std6ranges3__45__cpo4swapE,@object
	.size		_ZN40_INTERNAL_0502cbbc_4_k_cu_02066e91_221094cuda3std6ranges3__45__cpo4swapE,(.L_8 - _ZN40_INTERNAL_0502cbbc_4_k_cu_02066e91_221094cuda3std6ranges3__45__cpo4swapE)
_ZN40_INTERNAL_0502cbbc_4_k_cu_02066e91_221094cuda3std6ranges3__45__cpo4swapE:
	.zero		1
.L_8:


//--------------------- .nv.constant0._ZN7cutlass13device_kernelINS_4gemm6kernel13GemmUniversalIN4cute5tupleIJiiiiEEENS1_10collective13CollectiveMmaINS1_34MainloopSm90TmaGmmaWarpSpecializedILi2ENS5_IJNS4_1CILi4EEENSA_ILi2EEENSA_ILi1EEEEEENS1_35KernelTmaWarpSpecializedCooperativeEEENS5_IJNSA_ILi256EEENSA_ILi128EEESI_EEENS_6half_tENS5_IJlSD_lEEESK_SL_NS4_8TiledMMAINS4_8MMA_AtomIJNS4_4SM904GMMA26MMA_64x128x16_F32F16F16_SSILNSP_5MajorE0ELSR_0ELNSP_7ScaleInE1ELSS_1EEEEEENS4_6LayoutINS5_IJSC_SD_SD_EEENS5_IJSD_NSA_ILi0EEESX_EEEEENS5_IJNS4_10UnderscoreES10_S10_EEEEENS4_23SM90_TMA_LOAD_MULTICASTENS4_14ComposedLayoutINS4_7SwizzleILi3ELi4ELi3EEENS4_18smem_ptr_flag_bitsILi16EEENSV_INS5_IJNSA_ILi8EEENSA_ILi64EEEEEENS5_IJS1A_SD_EEEEEEEvNS4_8identityES13_S1E_vS1F_EENS_8epilogue10collective6detail29Sm90TmaWarpSpecializedAdapterINS1I_15DefaultEpilogueISK_SL_SL_NS1H_6thread17LinearCombinationISK_Li1EffLNS1M_9ScaleType4KindE0ELNS_15FloatRoundStyleE2ESK_EENS1_15EpilogueDefaultEEEEEvvEEEEvNT_6ParamsE --------------------------
	.section	.nv.constant0._ZN7cutlass13device_kernelINS_4gemm6kernel13GemmUniversalIN4cute5tupleIJiiiiEEENS1_10collective13CollectiveMmaINS1_34MainloopSm90TmaGmmaWarpSpecializedILi2ENS5_IJNS4_1CILi4EEENSA_ILi2EEENSA_ILi1EEEEEENS1_35KernelTmaWarpSpecializedCooperativeEEENS5_IJNSA_ILi256EEENSA_ILi128EEESI_EEENS_6half_tENS5_IJlSD_lEEESK_SL_NS4_8TiledMMAINS4_8MMA_AtomIJNS4_4SM904GMMA26MMA_64x128x16_F32F16F16_SSILNSP_5MajorE0ELSR_0ELNSP_7ScaleInE1ELSS_1EEEEEENS4_6LayoutINS5_IJSC_SD_SD_EEENS5_IJSD_NSA_ILi0EEESX_EEEEENS5_IJNS4_10UnderscoreES10_S10_EEEEENS4_23SM90_TMA_LOAD_MULTICASTENS4_14ComposedLayoutINS4_7SwizzleILi3ELi4ELi3EEENS4_18smem_ptr_flag_bitsILi16EEENSV_INS5_IJNSA_ILi8EEENSA_ILi64EEEEEENS5_IJS1A_SD_EEEEEEEvNS4_8identityES13_S1E_vS1F_EENS_8epilogue10collective6detail29Sm90TmaWarpSpecializedAdapterINS1I_15DefaultEpilogueISK_SL_SL_NS1H_6thread17LinearCombinationISK_Li1EffLNS1M_9ScaleType4KindE0ELNS_15FloatRoundStyleE2ESK_EENS1_15EpilogueDefaultEEEEEvvEEEEvNT_6ParamsE,"a",@progbits
	.sectionflags	@""
	.align	4
.nv.constant0._ZN7cutlass13device_kernelINS_4gemm6kernel13GemmUniversalIN4cute5tupleIJiiiiEEENS1_10collective13CollectiveMmaINS1_34MainloopSm90TmaGmmaWarpSpecializedILi2ENS5_IJNS4_1CILi4EEENSA_ILi2EEENSA_ILi1EEEEEENS1_35KernelTmaWarpSpecializedCooperativeEEENS5_IJNSA_ILi256EEENSA_ILi128EEESI_EEENS_6half_tENS5_IJlSD_lEEESK_SL_NS4_8TiledMMAINS4_8MMA_AtomIJNS4_4SM904GMMA26MMA_64x128x16_F32F16F16_SSILNSP_5MajorE0ELSR_0ELNSP_7ScaleInE1ELSS_1EEEEEENS4_6LayoutINS5_IJSC_SD_SD_EEENS5_IJSD_NSA_ILi0EEESX_EEEEENS5_IJNS4_10UnderscoreES10_S10_EEEEENS4_23SM90_TMA_LOAD_MULTICASTENS4_14ComposedLayoutINS4_7SwizzleILi3ELi4ELi3EEENS4_18smem_ptr_flag_bitsILi16EEENSV_INS5_IJNSA_ILi8EEENSA_ILi64EEEEEENS5_IJS1A_SD_EEEEEEEvNS4_8identityES13_S1E_vS1F_EENS_8epilogue10collective6detail29Sm90TmaWarpSpecializedAdapterINS1I_15DefaultEpilogueISK_SL_SL_NS1H_6thread17LinearCombinationISK_Li1EffLNS1M_9ScaleType4KindE0ELNS_15FloatRoundStyleE2ESK_EENS1_15EpilogueDefaultEEEEEvvEEEEvNT_6ParamsE:
	.zero		1664


//--------------------- SYMBOLS --------------------------

	.type		.nv.reservedSmem.offset0,@object
	.size		.nv.reservedSmem.offset0,0x4
	.type		__assertfail,@function
